	.target	sm_100a

	.elftype	@"ET_EXEC"


//--------------------- .note.nv.tkinfo           --------------------------
	.section	.note.nv.tkinfo,"",@"SHT_NOTE"
	.sectionflags	@"SHF_NOTE_NV_TKINFO"
	.tkinfo
        /*0018*/ 	.word	0x00000002
        /*0030*/ 	.string	""
        /*0030*/ 	.string	"ptxas"
        /*0030*/ 	.string	"Cuda compilation tools, release 13.0, V13.0.88"
        /*0030*/ 	.string	"Build cuda_13.0.r13.0/compiler.36424714_0"
        /*0030*/ 	.string	"-arch sm_100a -m 64 "



//--------------------- .note.nv.cuinfo           --------------------------
	.section	.note.nv.cuinfo,"",@"SHT_NOTE"
	.sectionflags	@"SHF_NOTE_NV_CUINFO"
        /*0018*/ 	.short	0x0002
        /*001a*/ 	.short	0x0064
        /*001c*/ 	.short	0x0082
	.zero		2


//--------------------- .nv.info                  --------------------------
	.section	.nv.info,"",@"SHT_CUDA_INFO"
	.align	4


	//----- nvinfo : EIATTR_REGCOUNT
	.align		4
        /*0000*/ 	.byte	0x04, 0x2f
        /*0002*/ 	.short	(.L_19 - .L_18)
	.align		4
.L_18:
        /*0004*/ 	.word	index@(_ZN7cutlass13device_kernelINS_4gemm6kernel13GemmUniversalIN4cute5tupleIJiiiiEEENS1_10collective13CollectiveMmaINS1_35MainloopSm100TmaUmmaWarpSpecializedILi2ELi2ELi4ENS5_IJNS4_1CILi4EEENSA_ILi2EEENSA_ILi1EEEEEEEENS5_IJNSA_ILi64EEENSA_ILi128EEESH_EEEfNS5_IJlSD_lEEEfSJ_NS4_8TiledMMAINS4_8MMA_AtomIJNS4_17SM100_MMA_TF32_SSINS_10tfloat32_tESN_fLi64ELi128ELNS4_4UMMA5MajorE0ELSP_0ELNSO_7ScaleInE0ELSQ_0EEEEEENS4_6LayoutINS5_IJSD_SD_SD_EEENS5_IJNSA_ILi0EEESV_SV_EEEEENS5_IJNS4_10UnderscoreESY_SY_EEEEENS4_23SM90_TMA_LOAD_MULTICASTENS4_14ComposedLayoutINS4_7SwizzleILi3ELi4ELi3EEENS4_18smem_ptr_flag_bitsILi32EEENST_INS5_IJNSA_ILi8EEENSA_ILi32EEEEEENS5_IJS18_SD_EEEEEEEvNS4_8identityES11_S1C_vS1D_EENS_8epilogue10collective18CollectiveEpilogueINS1F_23Sm100TmaWarpSpecializedILi4ELi2ELi16ELb1ELb0EEEJSI_NS5_IJNST_ISG_SD_EENST_IS18_SD_EEEEEfSJ_fSJ_NS1F_6fusion15FusionCallbacksIS1J_NS1N_17LinearCombinationIffffLNS_15FloatRoundStyleE2EEESI_S1M_JEEENS4_5SM1004TMEM4LOAD26SM100_TMEM_LOAD_16dp128b8xENS4_13SM90_TMA_LOADES1C_NS4_17SM75_U32x4_LDSM_NENS4_14SM90_TMA_STOREES1C_NS4_17SM90_U32x4_STSM_NENS4_39AutoVectorizingCopyWithAssumedAlignmentILi128EEEEEEvvEEEEvNT_6ParamsE)
        /*0008*/ 	.word	0x00000050


	//----- nvinfo : EIATTR_FRAME_SIZE
	.align		4
.L_19:
        /*000c*/ 	.byte	0x04, 0x11
        /*000e*/ 	.short	(.L_21 - .L_20)
	.align		4
.L_20:
        /*0010*/ 	.word	index@($__internal_2_$__cuda_sm10x_tcgen05_guardrail_trap_unallocated_columns_being_dealloced)
        /*0014*/ 	.word	0x00000000


	//----- nvinfo : EIATTR_FRAME_SIZE
	.align		4
.L_21:
        /*0018*/ 	.byte	0x04, 0x11
        /*001a*/ 	.short	(.L_23 - .L_22)
	.align		4
.L_22:
        /*001c*/ 	.word	index@($__internal_1_$__cuda_sm10x_tcgen05_guardrail_trap_phase_invalid_during_alloc)
        /*0020*/ 	.word	0x00000000


	//----- nvinfo : EIATTR_FRAME_SIZE
	.align		4
.L_23:
        /*0024*/ 	.byte	0x04, 0x11
        /*0026*/ 	.short	(.L_25 - .L_24)
	.align		4
.L_24:
        /*0028*/ 	.word	index@($__internal_0_$__cuda_sm10x_tcgen05_guardrail_trap_col_being_dealloced_not_returned_by_alloc)
        /*002c*/ 	.word	0x00000000


	//----- nvinfo : EIATTR_FRAME_SIZE
	.align		4
.L_25:
        /*0030*/ 	.byte	0x04, 0x11
        /*0032*/ 	.short	(.L_27 - .L_26)
	.align		4
.L_26:
        /*0034*/ 	.word	index@(_ZN7cutlass13device_kernelINS_4gemm6kernel13GemmUniversalIN4cute5tupleIJiiiiEEENS1_10collective13CollectiveMmaINS1_35MainloopSm100TmaUmmaWarpSpecializedILi2ELi2ELi4ENS5_IJNS4_1CILi4EEENSA_ILi2EEENSA_ILi1EEEEEEEENS5_IJNSA_ILi64EEENSA_ILi128EEESH_EEEfNS5_IJlSD_lEEEfSJ_NS4_8TiledMMAINS4_8MMA_AtomIJNS4_17SM100_MMA_TF32_SSINS_10tfloat32_tESN_fLi64ELi128ELNS4_4UMMA5MajorE0ELSP_0ELNSO_7ScaleInE0ELSQ_0EEEEEENS4_6LayoutINS5_IJSD_SD_SD_EEENS5_IJNSA_ILi0EEESV_SV_EEEEENS5_IJNS4_10UnderscoreESY_SY_EEEEENS4_23SM90_TMA_LOAD_MULTICASTENS4_14ComposedLayoutINS4_7SwizzleILi3ELi4ELi3EEENS4_18smem_ptr_flag_bitsILi32EEENST_INS5_IJNSA_ILi8EEENSA_ILi32EEEEEENS5_IJS18_SD_EEEEEEEvNS4_8identityES11_S1C_vS1D_EENS_8epilogue10collective18CollectiveEpilogueINS1F_23Sm100TmaWarpSpecializedILi4ELi2ELi16ELb1ELb0EEEJSI_NS5_IJNST_ISG_SD_EENST_IS18_SD_EEEEEfSJ_fSJ_NS1F_6fusion15FusionCallbacksIS1J_NS1N_17LinearCombinationIffffLNS_15FloatRoundStyleE2EEESI_S1M_JEEENS4_5SM1004TMEM4LOAD26SM100_TMEM_LOAD_16dp128b8xENS4_13SM90_TMA_LOADES1C_NS4_17SM75_U32x4_LDSM_NENS4_14SM90_TMA_STOREES1C_NS4_17SM90_U32x4_STSM_NENS4_39AutoVectorizingCopyWithAssumedAlignmentILi128EEEEEEvvEEEEvNT_6ParamsE)
        /*0038*/ 	.word	0x00000000


	//----- nvinfo : EIATTR_MIN_STACK_SIZE
	.align		4
.L_27:
        /*003c*/ 	.byte	0x04, 0x12
        /*003e*/ 	.short	(.L_29 - .L_28)
	.align		4
.L_28:
        /*0040*/ 	.word	index@(_ZN7cutlass13device_kernelINS_4gemm6kernel13GemmUniversalIN4cute5tupleIJiiiiEEENS1_10collective13CollectiveMmaINS1_35MainloopSm100TmaUmmaWarpSpecializedILi2ELi2ELi4ENS5_IJNS4_1CILi4EEENSA_ILi2EEENSA_ILi1EEEEEEEENS5_IJNSA_ILi64EEENSA_ILi128EEESH_EEEfNS5_IJlSD_lEEEfSJ_NS4_8TiledMMAINS4_8MMA_AtomIJNS4_17SM100_MMA_TF32_SSINS_10tfloat32_tESN_fLi64ELi128ELNS4_4UMMA5MajorE0ELSP_0ELNSO_7ScaleInE0ELSQ_0EEEEEENS4_6LayoutINS5_IJSD_SD_SD_EEENS5_IJNSA_ILi0EEESV_SV_EEEEENS5_IJNS4_10UnderscoreESY_SY_EEEEENS4_23SM90_TMA_LOAD_MULTICASTENS4_14ComposedLayoutINS4_7SwizzleILi3ELi4ELi3EEENS4_18smem_ptr_flag_bitsILi32EEENST_INS5_IJNSA_ILi8EEENSA_ILi32EEEEEENS5_IJS18_SD_EEEEEEEvNS4_8identityES11_S1C_vS1D_EENS_8epilogue10collective18CollectiveEpilogueINS1F_23Sm100TmaWarpSpecializedILi4ELi2ELi16ELb1ELb0EEEJSI_NS5_IJNST_ISG_SD_EENST_IS18_SD_EEEEEfSJ_fSJ_NS1F_6fusion15FusionCallbacksIS1J_NS1N_17LinearCombinationIffffLNS_15FloatRoundStyleE2EEESI_S1M_JEEENS4_5SM1004TMEM4LOAD26SM100_TMEM_LOAD_16dp128b8xENS4_13SM90_TMA_LOADES1C_NS4_17SM75_U32x4_LDSM_NENS4_14SM90_TMA_STOREES1C_NS4_17SM90_U32x4_STSM_NENS4_39AutoVectorizingCopyWithAssumedAlignmentILi128EEEEEEvvEEEEvNT_6ParamsE)
        /*0044*/ 	.word	0x00000000
.L_29:


//--------------------- .nv.compat                --------------------------
	.section	.nv.compat,"",@"SHT_CUDA_COMPAT_INFO"
	.align	4
        /*0000*/ 	.byte	0x02, 0x09, 0x01, 0x00, 0x02, 0x02, 0x02, 0x00, 0x02, 0x05, 0x05, 0x00, 0x03, 0x07, 0x01, 0x01
        /*0010*/ 	.byte	0x02, 0x03, 0x01, 0x00, 0x02, 0x06, 0x01, 0x00, 0x04, 0x0b, 0x08, 0x00, 0x09, 0x00, 0x00, 0x00
        /*0020*/ 	.byte	0x00, 0x00, 0x00, 0x00


//--------------------- .nv.info._ZN7cutlass13device_kernelINS_4gemm6kernel13GemmUniversalIN4cute5tupleIJiiiiEEENS1_10collective13CollectiveMmaINS1_35MainloopSm100TmaUmmaWarpSpecializedILi2ELi2ELi4ENS5_IJNS4_1CILi4EEENSA_ILi2EEENSA_ILi1EEEEEEEENS5_IJNSA_ILi64EEENSA_ILi128EEESH_EEEfNS5_IJlSD_lEEEfSJ_NS4_8TiledMMAINS4_8MMA_AtomIJNS4_17SM100_MMA_TF32_SSINS_10tfloat32_tESN_fLi64ELi128ELNS4_4UMMA5MajorE0ELSP_0ELNSO_7ScaleInE0ELSQ_0EEEEEENS4_6LayoutINS5_IJSD_SD_SD_EEENS5_IJNSA_ILi0EEESV_SV_EEEEENS5_IJNS4_10UnderscoreESY_SY_EEEEENS4_23SM90_TMA_LOAD_MULTICASTENS4_14ComposedLayoutINS4_7SwizzleILi3ELi4ELi3EEENS4_18smem_ptr_flag_bitsILi32EEENST_INS5_IJNSA_ILi8EEENSA_ILi32EEEEEENS5_IJS18_SD_EEEEEEEvNS4_8identityES11_S1C_vS1D_EENS_8epilogue10collective18CollectiveEpilogueINS1F_23Sm100TmaWarpSpecializedILi4ELi2ELi16ELb1ELb0EEEJSI_NS5_IJNST_ISG_SD_EENST_IS18_SD_EEEEEfSJ_fSJ_NS1F_6fusion15FusionCallbacksIS1J_NS1N_17LinearCombinationIffffLNS_15FloatRoundStyleE2EEESI_S1M_JEEENS4_5SM1004TMEM4LOAD26SM100_TMEM_LOAD_16dp128b8xENS4_13SM90_TMA_LOADES1C_NS4_17SM75_U32x4_LDSM_NENS4_14SM90_TMA_STOREES1C_NS4_17SM90_U32x4_STSM_NENS4_39AutoVectorizingCopyWithAssumedAlignmentILi128EEEEEEvvEEEEvNT_6ParamsE --------------------------
	.section	.nv.info._ZN7cutlass13device_kernelINS_4gemm6kernel13GemmUniversalIN4cute5tupleIJiiiiEEENS1_10collective13CollectiveMmaINS1_35MainloopSm100TmaUmmaWarpSpecializedILi2ELi2ELi4ENS5_IJNS4_1CILi4EEENSA_ILi2EEENSA_ILi1EEEEEEEENS5_IJNSA_ILi64EEENSA_ILi128EEESH_EEEfNS5_IJlSD_lEEEfSJ_NS4_8TiledMMAINS4_8MMA_AtomIJNS4_17SM100_MMA_TF32_SSINS_10tfloat32_tESN_fLi64ELi128ELNS4_4UMMA5MajorE0ELSP_0ELNSO_7ScaleInE0ELSQ_0EEEEEENS4_6LayoutINS5_IJSD_SD_SD_EEENS5_IJNSA_ILi0EEESV_SV_EEEEENS5_IJNS4_10UnderscoreESY_SY_EEEEENS4_23SM90_TMA_LOAD_MULTICASTENS4_14ComposedLayoutINS4_7SwizzleILi3ELi4ELi3EEENS4_18smem_ptr_flag_bitsILi32EEENST_INS5_IJNSA_ILi8EEENSA_ILi32EEEEEENS5_IJS18_SD_EEEEEEEvNS4_8identityES11_S1C_vS1D_EENS_8epilogue10collective18CollectiveEpilogueINS1F_23Sm100TmaWarpSpecializedILi4ELi2ELi16ELb1ELb0EEEJSI_NS5_IJNST_ISG_SD_EENST_IS18_SD_EEEEEfSJ_fSJ_NS1F_6fusion15FusionCallbacksIS1J_NS1N_17LinearCombinationIffffLNS_15FloatRoundStyleE2EEESI_S1M_JEEENS4_5SM1004TMEM4LOAD26SM100_TMEM_LOAD_16dp128b8xENS4_13SM90_TMA_LOADES1C_NS4_17SM75_U32x4_LDSM_NENS4_14SM90_TMA_STOREES1C_NS4_17SM90_U32x4_STSM_NENS4_39AutoVectorizingCopyWithAssumedAlignmentILi128EEEEEEvvEEEEvNT_6ParamsE,"",@"SHT_CUDA_INFO"
	.sectionflags	@""
	.align	4


	//----- nvinfo : EIATTR_CUDA_API_VERSION
	.align		4
        /*0000*/ 	.byte	0x04, 0x37
        /*0002*/ 	.short	(.L_31 - .L_30)
.L_30:
        /*0004*/ 	.word	0x00000082


	//----- nvinfo : EIATTR_KPARAM_INFO
	.align		4
.L_31:
        /*0008*/ 	.byte	0x04, 0x17
        /*000a*/ 	.short	(.L_33 - .L_32)
.L_32:
        /*000c*/ 	.word	0x00000000
        /*0010*/ 	.short	0x0000
        /*0012*/ 	.short	0x0000
        /*0014*/ 	.byte	0x00, 0xf0, 0x01, 0x20


	//----- nvinfo : EIATTR_AT_ENTRY_FRAGMENTS
	.align		4
.L_33:
        /*0018*/ 	.byte	0x04, 0x4f
        /*001a*/ 	.short	(.L_35 - .L_34)


	//   ....[0]....
.L_34:
        /*001c*/ 	.word	0x00000006


	//----- nvinfo : EIATTR_RESERVED_SMEM_USED
	.align		4
.L_35:
        /*0020*/ 	.byte	0x01, 0x41
	.zero		2


	//----- nvinfo : EIATTR_SPARSE_MMA_MASK
	.align		4
        /*0024*/ 	.byte	0x03, 0x50
        /*0026*/ 	.short	0x0000


	//----- nvinfo : EIATTR_TCGEN05_1CTA_USED
	.align		4
        /*0028*/ 	.byte	0x01, 0x51
	.zero		2


	//----- nvinfo : EIATTR_MAXREG_COUNT
	.align		4
        /*002c*/ 	.byte	0x03, 0x1b
        /*002e*/ 	.short	0x00ff


	//----- nvinfo : EIATTR_NUM_BARRIERS
	.align		4
        /*0030*/ 	.byte	0x02, 0x4c
        /*0032*/ 	.byte	0x07
	.zero		1


	//----- nvinfo : EIATTR_EXTERNS
	.align		4
        /*0034*/ 	.byte	0x04, 0x0f
        /*0036*/ 	.short	(.L_37 - .L_36)


	//   ....[0]....
	.align		4
.L_36:
        /*0038*/ 	.word	index@(__assertfail)


	//----- nvinfo : EIATTR_MERCURY_ISA_VERSION
	.align		4
.L_37:
        /*003c*/ 	.byte	0x03, 0x5f
        /*003e*/ 	.short	0x0101


	//----- nvinfo : EIATTR_INT_WARP_WIDE_INSTR_OFFSETS
	.align		4
        /*0040*/ 	.byte	0x04, 0x31
        /*0042*/ 	.short	(.L_39 - .L_38)


	//   ....[0]....
.L_38:
        /*0044*/ 	.word	0x00004760


	//   ....[1]....
        /*0048*/ 	.word	0x00004790


	//   ....[2]....
        /*004c*/ 	.word	0x000047b0


	//   ....[3]....
        /*0050*/ 	.word	0x000052f0


	//   ....[4]....
        /*0054*/ 	.word	0x00005360


	//   ....[5]....
        /*0058*/ 	.word	0x00005450


	//   ....[6]....
        /*005c*/ 	.word	0x000054d0


	//   ....[7]....
        /*0060*/ 	.word	0x000055d0


	//   ....[8]....
        /*0064*/ 	.word	0x00005650


	//   ....[9]....
        /*0068*/ 	.word	0x00005740


	//   ....[10]....
        /*006c*/ 	.word	0x000057f0


	//----- nvinfo : EIATTR_COOP_GROUP_MASK_REGIDS
	.align		4
.L_39:
        /*0070*/ 	.byte	0x04, 0x29
        /*0072*/ 	.short	(.L_41 - .L_40)


	//   ....[0]....
.L_40:
        /*0074*/ 	.word	0xffffffff


	//   ....[1]....
        /*0078*/ 	.word	0xffffffff


	//   ....[2]....
        /*007c*/ 	.word	0xffffffff


	//   ....[3]....
        /*0080*/ 	.word	0xffffffff


	//   ....[4]....
        /*0084*/ 	.word	0xffffffff


	//   ....[5]....
        /*0088*/ 	.word	0xffffffff


	//   ....[6]....
        /*008c*/ 	.word	0xffffffff


	//   ....[7]....
        /*0090*/ 	.word	0xffffffff


	//   ....[8]....
        /*0094*/ 	.word	0xffffffff


	//   ....[9]....
        /*0098*/ 	.word	0xffffffff


	//   ....[10]....
        /*009c*/ 	.word	0xffffffff


	//   ....[11]....
        /*00a0*/ 	.word	0xffffffff


	//   ....[12]....
        /*00a4*/ 	.word	0xffffffff


	//   ....[13]....
        /*00a8*/ 	.word	0xffffffff


	//----- nvinfo : EIATTR_COOP_GROUP_INSTR_OFFSETS
	.align		4
.L_41:
        /*00ac*/ 	.byte	0x04, 0x28
        /*00ae*/ 	.short	(.L_43 - .L_42)


	//   ....[0]....
.L_42:
        /*00b0*/ 	.word	0x00000080


	//   ....[1]....
        /*00b4*/ 	.word	0x000004e0


	//   ....[2]....
        /*00b8*/ 	.word	0x00000650


	//   ....[3]....
        /*00bc*/ 	.word	0x000007f0


	//   ....[4]....
        /*00c0*/ 	.word	0x000008f0


	//   ....[5]....
        /*00c4*/ 	.word	0x00000a60


	//   ....[6]....
        /*00c8*/ 	.word	0x00000c00


	//   ....[7]....
        /*00cc*/ 	.word	0x00000db0


	//   ....[8]....
        /*00d0*/ 	.word	0x000026f0


	//   ....[9]....
        /*00d4*/ 	.word	0x00003490


	//   ....[10]....
        /*00d8*/ 	.word	0x000036a0


	//   ....[11]....
        /*00dc*/ 	.word	0x000036d0


	//   ....[12]....
        /*00e0*/ 	.word	0x00004630


	//   ....[13]....
        /*00e4*/ 	.word	0x00004870


	//----- nvinfo : EIATTR_VRC_CTA_INIT_COUNT
	.align		4
.L_43:
        /*00e8*/ 	.byte	0x02, 0x4a
        /*00ea*/ 	.byte	0x80
	.zero		1


	//----- nvinfo : EIATTR_SYSCALL_OFFSETS
	.align		4
        /*00ec*/ 	.byte	0x04, 0x46
        /*00ee*/ 	.short	(.L_45 - .L_44)


	//   ....[0]....
.L_44:
        /*00f0*/ 	.word	0x000064a0


	//   ....[1]....
        /*00f4*/ 	.word	0x00006590


	//   ....[2]....
        /*00f8*/ 	.word	0x00006e20


	//   ....[3]....
        /*00fc*/ 	.word	0x000075e0


	//   ....[4]....
        /*0100*/ 	.word	0x00007d50


	//   ....[5]....
        /*0104*/ 	.word	0x000084c0


	//----- nvinfo : EIATTR_MBARRIER_INSTR_OFFSETS
	.align		4
.L_45:
        /*0108*/ 	.byte	0x04, 0x39
        /*010a*/ 	.short	(.L_47 - .L_46)


	//   ....[0]....
.L_46:
        /*010c*/ 	.word	0x00000600
        /*0110*/ 	.word	0x000000ff
        /*0114*/ 	.word	0x00000000
        /*0118*/ 	.short	0x0100
        /*011a*/ 	.byte	0x04
	.zero		1


	//   ....[1]....
        /*011c*/ 	.word	0x00000610
        /*0120*/ 	.word	0x000000ff
        /*0124*/ 	.word	0x00000010
        /*0128*/ 	.short	0x0100
        /*012a*/ 	.byte	0x04
	.zero		1


	//   ....[2]....
        /*012c*/ 	.word	0x00000620
        /*0130*/ 	.word	0x000000ff
        /*0134*/ 	.word	0x00000008
        /*0138*/ 	.short	0x0100
        /*013a*/ 	.byte	0x04
	.zero		1


	//   ....[3]....
        /*013c*/ 	.word	0x00000630
        /*0140*/ 	.word	0x000000ff
        /*0144*/ 	.word	0x00000018
        /*0148*/ 	.short	0x0100
        /*014a*/ 	.byte	0x04
	.zero		1


	//   ....[4]....
        /*014c*/ 	.word	0x00000760
        /*0150*/ 	.word	0x000000ff
        /*0154*/ 	.word	0x00000020
        /*0158*/ 	.short	0x0100
        /*015a*/ 	.byte	0x04
	.zero		1


	//   ....[5]....
        /*015c*/ 	.word	0x00000770
        /*0160*/ 	.word	0x000000ff
        /*0164*/ 	.word	0x00000040
        /*0168*/ 	.short	0x0100
        /*016a*/ 	.byte	0x04
	.zero		1


	//   ....[6]....
        /*016c*/ 	.word	0x00000780
        /*0170*/ 	.word	0x000000ff
        /*0174*/ 	.word	0x00000028
        /*0178*/ 	.short	0x0100
        /*017a*/ 	.byte	0x04
	.zero		1


	//   ....[7]....
        /*017c*/ 	.word	0x00000790
        /*0180*/ 	.word	0x000000ff
        /*0184*/ 	.word	0x00000048
        /*0188*/ 	.short	0x0100
        /*018a*/ 	.byte	0x04
	.zero		1


	//   ....[8]....
        /*018c*/ 	.word	0x000007a0
        /*0190*/ 	.word	0x000000ff
        /*0194*/ 	.word	0x00000030
        /*0198*/ 	.short	0x0100
        /*019a*/ 	.byte	0x04
	.zero		1


	//   ....[9]....
        /*019c*/ 	.word	0x000007b0
        /*01a0*/ 	.word	0x000000ff
        /*01a4*/ 	.word	0x00000050
        /*01a8*/ 	.short	0x0100
        /*01aa*/ 	.byte	0x04
	.zero		1


	//   ....[10]....
        /*01ac*/ 	.word	0x000007c0
        /*01b0*/ 	.word	0x000000ff
        /*01b4*/ 	.word	0x00000038
        /*01b8*/ 	.short	0x0100
        /*01ba*/ 	.byte	0x04
	.zero		1


	//   ....[11]....
        /*01bc*/ 	.word	0x000007d0
        /*01c0*/ 	.word	0x000000ff
        /*01c4*/ 	.word	0x00000058
        /*01c8*/ 	.short	0x0100
        /*01ca*/ 	.byte	0x04
	.zero		1


	//   ....[12]....
        /*01cc*/ 	.word	0x000008c0
        /*01d0*/ 	.word	0x000000ff
        /*01d4*/ 	.word	0x00000060
        /*01d8*/ 	.short	0x0100
        /*01da*/ 	.byte	0x06
	.zero		1


	//   ....[13]....
        /*01dc*/ 	.word	0x000008d0
        /*01e0*/ 	.word	0x000000ff
        /*01e4*/ 	.word	0x00000068
        /*01e8*/ 	.short	0x0100
        /*01ea*/ 	.byte	0x06
	.zero		1


	//   ....[14]....
        /*01ec*/ 	.word	0x00000a10
        /*01f0*/ 	.word	0x000000ff
        /*01f4*/ 	.word	0x00000070
        /*01f8*/ 	.short	0x0100
        /*01fa*/ 	.byte	0x06
	.zero		1


	//   ....[15]....
        /*01fc*/ 	.word	0x00000a20
        /*0200*/ 	.word	0x000000ff
        /*0204*/ 	.word	0x00000080
        /*0208*/ 	.short	0x0100
        /*020a*/ 	.byte	0x06
	.zero		1


	//   ....[16]....
        /*020c*/ 	.word	0x00000a30
        /*0210*/ 	.word	0x000000ff
        /*0214*/ 	.word	0x00000078
        /*0218*/ 	.short	0x0100
        /*021a*/ 	.byte	0x06
	.zero		1


	//   ....[17]....
        /*021c*/ 	.word	0x00000a40
        /*0220*/ 	.word	0x000000ff
        /*0224*/ 	.word	0x00000088
        /*0228*/ 	.short	0x0100
        /*022a*/ 	.byte	0x06
	.zero		1


	//   ....[18]....
        /*022c*/ 	.word	0x00000b70
        /*0230*/ 	.word	0x000000ff
        /*0234*/ 	.word	0x00000090
        /*0238*/ 	.short	0x0100
        /*023a*/ 	.byte	0x04
	.zero		1


	//   ....[19]....
        /*023c*/ 	.word	0x00000b80
        /*0240*/ 	.word	0x000000ff
        /*0244*/ 	.word	0x000000b0
        /*0248*/ 	.short	0x0100
        /*024a*/ 	.byte	0x04
	.zero		1


	//   ....[20]....
        /*024c*/ 	.word	0x00000b90
        /*0250*/ 	.word	0x000000ff
        /*0254*/ 	.word	0x00000098
        /*0258*/ 	.short	0x0100
        /*025a*/ 	.byte	0x04
	.zero		1


	//   ....[21]....
        /*025c*/ 	.word	0x00000ba0
        /*0260*/ 	.word	0x000000ff
        /*0264*/ 	.word	0x000000b8
        /*0268*/ 	.short	0x0100
        /*026a*/ 	.byte	0x04
	.zero		1


	//   ....[22]....
        /*026c*/ 	.word	0x00000bb0
        /*0270*/ 	.word	0x000000ff
        /*0274*/ 	.word	0x000000a0
        /*0278*/ 	.short	0x0100
        /*027a*/ 	.byte	0x04
	.zero		1


	//   ....[23]....
        /*027c*/ 	.word	0x00000bc0
        /*0280*/ 	.word	0x000000ff
        /*0284*/ 	.word	0x000000c0
        /*0288*/ 	.short	0x0100
        /*028a*/ 	.byte	0x04
	.zero		1


	//   ....[24]....
        /*028c*/ 	.word	0x00000bd0
        /*0290*/ 	.word	0x000000ff
        /*0294*/ 	.word	0x000000a8
        /*0298*/ 	.short	0x0100
        /*029a*/ 	.byte	0x04
	.zero		1


	//   ....[25]....
        /*029c*/ 	.word	0x00000be0
        /*02a0*/ 	.word	0x000000ff
        /*02a4*/ 	.word	0x000000c8
        /*02a8*/ 	.short	0x0100
        /*02aa*/ 	.byte	0x04
	.zero		1


	//   ....[26]....
        /*02ac*/ 	.word	0x00000cd0
        /*02b0*/ 	.word	0x000000ff
        /*02b4*/ 	.word	0x000000d0
        /*02b8*/ 	.short	0x0100
        /*02ba*/ 	.byte	0x04
	.zero		1


	//   ....[27]....
        /*02bc*/ 	.word	0x00000ce0
        /*02c0*/ 	.word	0x000000ff
        /*02c4*/ 	.word	0x000000e0
        /*02c8*/ 	.short	0x0100
        /*02ca*/ 	.byte	0x04
	.zero		1


	//   ....[28]....
        /*02cc*/ 	.word	0x00000cf0
        /*02d0*/ 	.word	0x000000ff
        /*02d4*/ 	.word	0x000000d8
        /*02d8*/ 	.short	0x0100
        /*02da*/ 	.byte	0x04
	.zero		1


	//   ....[29]....
        /*02dc*/ 	.word	0x00000d00
        /*02e0*/ 	.word	0x000000ff
        /*02e4*/ 	.word	0x000000e8
        /*02e8*/ 	.short	0x0100
        /*02ea*/ 	.byte	0x04
	.zero		1


	//   ....[30]....
        /*02ec*/ 	.word	0x00001a60
        /*02f0*/ 	.word	0x00000000
        /*02f4*/ 	.word	0x000000e0
        /*02f8*/ 	.short	0x010a
        /*02fa*/ 	.byte	0xff
	.zero		1


	//   ....[31]....
        /*02fc*/ 	.word	0x00001a90
        /*0300*/ 	.word	0x00000000
        /*0304*/ 	.word	0x000000d0
        /*0308*/ 	.short	0x0101
        /*030a*/ 	.byte	0xff
	.zero		1


	//   ....[32]....
        /*030c*/ 	.word	0x00001b70
        /*0310*/ 	.word	0x000000ff
        /*0314*/ 	.word	0x00000010
        /*0318*/ 	.short	0x010a
        /*031a*/ 	.byte	0x04
	.zero		1


	//   ....[33]....
        /*031c*/ 	.word	0x00001bf0
        /*0320*/ 	.word	0x000000ff
        /*0324*/ 	.word	0x00000010
        /*0328*/ 	.short	0x010a
        /*032a*/ 	.byte	0x39
	.zero		1


	//   ....[34]....
        /*032c*/ 	.word	0x00001d30
        /*0330*/ 	.word	0x000000ff
        /*0334*/ 	.word	0x00000010
        /*0338*/ 	.short	0x010a
        /*033a*/ 	.byte	0x04
	.zero		1


	//   ....[35]....
        /*033c*/ 	.word	0x00002130
        /*0340*/ 	.word	0x000000ff
        /*0344*/ 	.word	0x00000068
        /*0348*/ 	.short	0x0101
        /*034a*/ 	.byte	0x16
	.zero		1


	//   ....[36]....
        /*034c*/ 	.word	0x00002150
        /*0350*/ 	.word	0x000000ff
        /*0354*/ 	.word	0x00000010
        /*0358*/ 	.short	0x010a
        /*035a*/ 	.byte	0x04
	.zero		1


	//   ....[37]....
        /*035c*/ 	.word	0x000021d0
        /*0360*/ 	.word	0x000000ff
        /*0364*/ 	.word	0x00000010
        /*0368*/ 	.short	0x010a
        /*036a*/ 	.byte	0x39
	.zero		1


	//   ....[38]....
        /*036c*/ 	.word	0x00002310
        /*0370*/ 	.word	0x000000ff
        /*0374*/ 	.word	0x00000010
        /*0378*/ 	.short	0x010a
        /*037a*/ 	.byte	0x04
	.zero		1


	//   ....[39]....
        /*037c*/ 	.word	0x00002720
        /*0380*/ 	.word	0x00000003
        /*0384*/ 	.word	0x00000070
        /*0388*/ 	.short	0x010a
        /*038a*/ 	.byte	0xff
	.zero		1


	//   ....[40]....
        /*038c*/ 	.word	0x00002870
        /*0390*/ 	.word	0x00000000
        /*0394*/ 	.word	0x00000000
        /*0398*/ 	.short	0x0101
        /*039a*/ 	.byte	0xff
	.zero		1


	//   ....[41]....
        /*039c*/ 	.word	0x00002e30
        /*03a0*/ 	.word	0x000000ff
        /*03a4*/ 	.word	0x00000000
        /*03a8*/ 	.short	0x010a
        /*03aa*/ 	.byte	0x04
	.zero		1


	//   ....[42]....
        /*03ac*/ 	.word	0x00002ed0
        /*03b0*/ 	.word	0x00000000
        /*03b4*/ 	.word	0x00000000
        /*03b8*/ 	.short	0x010a
        /*03ba*/ 	.byte	0xff
	.zero		1


	//   ....[43]....
        /*03bc*/ 	.word	0x00002ff0
        /*03c0*/ 	.word	0x00000002
        /*03c4*/ 	.word	0x000000d0
        /*03c8*/ 	.short	0x010a
        /*03ca*/ 	.byte	0xff
	.zero		1


	//   ....[44]....
        /*03cc*/ 	.word	0x00003060
        /*03d0*/ 	.word	0x00000002
        /*03d4*/ 	.word	0x00000000
        /*03d8*/ 	.short	0x0101
        /*03da*/ 	.byte	0xff
	.zero		1


	//   ....[45]....
        /*03dc*/ 	.word	0x00003080
        /*03e0*/ 	.word	0x000000ff
        /*03e4*/ 	.word	0x00000080
        /*03e8*/ 	.short	0x010a
        /*03ea*/ 	.byte	0x04
	.zero		1


	//   ....[46]....
        /*03ec*/ 	.word	0x000031a0
        /*03f0*/ 	.word	0x00000002
        /*03f4*/ 	.word	0x00000070
        /*03f8*/ 	.short	0x010a
        /*03fa*/ 	.byte	0xff
	.zero		1


	//   ....[47]....
        /*03fc*/ 	.word	0x000032a0
        /*0400*/ 	.word	0x00000002
        /*0404*/ 	.word	0x00000000
        /*0408*/ 	.short	0x0101
        /*040a*/ 	.byte	0xff
	.zero		1


	//   ....[48]....
        /*040c*/ 	.word	0x00003330
        /*0410*/ 	.word	0x000000ff
        /*0414*/ 	.word	0x00000080
        /*0418*/ 	.short	0x0106
        /*041a*/ 	.byte	0x04
	.zero		1


	//   ....[49]....
        /*041c*/ 	.word	0x00003350
        /*0420*/ 	.word	0x000000ff
        /*0424*/ 	.word	0x00000080
        /*0428*/ 	.short	0x010a
        /*042a*/ 	.byte	0x04
	.zero		1


	//   ....[50]....
        /*042c*/ 	.word	0x000033e0
        /*0430*/ 	.word	0x000000ff
        /*0434*/ 	.word	0x00000080
        /*0438*/ 	.short	0x0106
        /*043a*/ 	.byte	0x07
	.zero		1


	//   ....[51]....
        /*043c*/ 	.word	0x00003420
        /*0440*/ 	.word	0x00000000
        /*0444*/ 	.word	0x00000080
        /*0448*/ 	.short	0x010a
        /*044a*/ 	.byte	0xff
	.zero		1


	//   ....[52]....
        /*044c*/ 	.word	0x00003940
        /*0450*/ 	.word	0x00000000
        /*0454*/ 	.word	0x00000070
        /*0458*/ 	.short	0x010a
        /*045a*/ 	.byte	0xff
	.zero		1


	//   ....[53]....
        /*045c*/ 	.word	0x00003a60
        /*0460*/ 	.word	0x00000003
        /*0464*/ 	.word	0x00000000
        /*0468*/ 	.short	0x0101
        /*046a*/ 	.byte	0xff
	.zero		1


	//   ....[54]....
        /*046c*/ 	.word	0x00003a70
        /*0470*/ 	.word	0x000000ff
        /*0474*/ 	.word	0x00000000
        /*0478*/ 	.short	0x010a
        /*047a*/ 	.byte	0x04
	.zero		1


	//   ....[55]....
        /*047c*/ 	.word	0x00003ac0
        /*0480*/ 	.word	0x000000ff
        /*0484*/ 	.word	0x000000b0
        /*0488*/ 	.short	0x010a
        /*048a*/ 	.byte	0x05
	.zero		1


	//   ....[56]....
        /*048c*/ 	.word	0x00003bd0
        /*0490*/ 	.word	0x000000ff
        /*0494*/ 	.word	0x00000000
        /*0498*/ 	.short	0x010a
        /*049a*/ 	.byte	0x05
	.zero		1


	//   ....[57]....
        /*049c*/ 	.word	0x00003d20
        /*04a0*/ 	.word	0x000000ff
        /*04a4*/ 	.word	0x00000000
        /*04a8*/ 	.short	0x010a
        /*04aa*/ 	.byte	0x07
	.zero		1


	//   ....[58]....
        /*04ac*/ 	.word	0x00004460
        /*04b0*/ 	.word	0x000000ff
        /*04b4*/ 	.word	0x00000000
        /*04b8*/ 	.short	0x010a
        /*04ba*/ 	.byte	0x04
	.zero		1


	//   ....[59]....
        /*04bc*/ 	.word	0x000044f0
        /*04c0*/ 	.word	0x000000ff
        /*04c4*/ 	.word	0x00000000
        /*04c8*/ 	.short	0x010a
        /*04ca*/ 	.byte	0x05
	.zero		1


	//   ....[60]....
        /*04cc*/ 	.word	0x00004580
        /*04d0*/ 	.word	0x000000ff
        /*04d4*/ 	.word	0x00000000
        /*04d8*/ 	.short	0x010a
        /*04da*/ 	.byte	0x05
	.zero		1


	//   ....[61]....
        /*04dc*/ 	.word	0x00004610
        /*04e0*/ 	.word	0x000000ff
        /*04e4*/ 	.word	0x00000000
        /*04e8*/ 	.short	0x010a
        /*04ea*/ 	.byte	0x04
	.zero		1


	//   ....[62]....
        /*04ec*/ 	.word	0x00004af0
        /*04f0*/ 	.word	0x0000000c
        /*04f4*/ 	.word	0x00000070
        /*04f8*/ 	.short	0x010a
        /*04fa*/ 	.byte	0xff
	.zero		1


	//   ....[63]....
        /*04fc*/ 	.word	0x00004c60
        /*0500*/ 	.word	0x00000000
        /*0504*/ 	.word	0x00000000
        /*0508*/ 	.short	0x0101
        /*050a*/ 	.byte	0xff
	.zero		1


	//   ....[64]....
        /*050c*/ 	.word	0x000050f0
        /*0510*/ 	.word	0x000000ff
        /*0514*/ 	.word	0x00000068
        /*0518*/ 	.short	0x010a
        /*051a*/ 	.byte	0x15
	.zero		1


	//   ....[65]....
        /*051c*/ 	.word	0x00005270
        /*0520*/ 	.word	0x000000ff
        /*0524*/ 	.word	0x00000040
        /*0528*/ 	.short	0x010a
        /*052a*/ 	.byte	0x15
	.zero		1


	//   ....[66]....
        /*052c*/ 	.word	0x00005400
        /*0530*/ 	.word	0x000000ff
        /*0534*/ 	.word	0x00000020
        /*0538*/ 	.short	0x010b
        /*053a*/ 	.byte	0x15
	.zero		1


	//   ....[67]....
        /*053c*/ 	.word	0x00005410
        /*0540*/ 	.word	0x000000ff
        /*0544*/ 	.word	0x00000000
        /*0548*/ 	.short	0x0101
        /*054a*/ 	.byte	0x06
	.zero		1


	//   ....[68]....
        /*054c*/ 	.word	0x00005420
        /*0550*/ 	.word	0x000000ff
        /*0554*/ 	.word	0x00000048
        /*0558*/ 	.short	0x010a
        /*055a*/ 	.byte	0x15
	.zero		1


	//   ....[69]....
        /*055c*/ 	.word	0x00005580
        /*0560*/ 	.word	0x000000ff
        /*0564*/ 	.word	0x00000028
        /*0568*/ 	.short	0x010b
        /*056a*/ 	.byte	0x15
	.zero		1


	//   ....[70]....
        /*056c*/ 	.word	0x00005590
        /*0570*/ 	.word	0x000000ff
        /*0574*/ 	.word	0x00000000
        /*0578*/ 	.short	0x0101
        /*057a*/ 	.byte	0x06
	.zero		1


	//   ....[71]....
        /*057c*/ 	.word	0x000055a0
        /*0580*/ 	.word	0x000000ff
        /*0584*/ 	.word	0x00000050
        /*0588*/ 	.short	0x010a
        /*058a*/ 	.byte	0x15
	.zero		1


	//   ....[72]....
        /*058c*/ 	.word	0x000056f0
        /*0590*/ 	.word	0x000000ff
        /*0594*/ 	.word	0x00000030
        /*0598*/ 	.short	0x010b
        /*059a*/ 	.byte	0x15
	.zero		1


	//   ....[73]....
        /*059c*/ 	.word	0x00005700
        /*05a0*/ 	.word	0x000000ff
        /*05a4*/ 	.word	0x00000000
        /*05a8*/ 	.short	0x0101
        /*05aa*/ 	.byte	0x06
	.zero		1


	//   ....[74]....
        /*05ac*/ 	.word	0x00005710
        /*05b0*/ 	.word	0x000000ff
        /*05b4*/ 	.word	0x00000058
        /*05b8*/ 	.short	0x010a
        /*05ba*/ 	.byte	0x15
	.zero		1


	//   ....[75]....
        /*05bc*/ 	.word	0x00005910
        /*05c0*/ 	.word	0x000000ff
        /*05c4*/ 	.word	0x00000038
        /*05c8*/ 	.short	0x010b
        /*05ca*/ 	.byte	0x15
	.zero		1


	//   ....[76]....
        /*05cc*/ 	.word	0x00005920
        /*05d0*/ 	.word	0x000000ff
        /*05d4*/ 	.word	0x00000000
        /*05d8*/ 	.short	0x0101
        /*05da*/ 	.byte	0x25
	.zero		1


	//   ....[77]....
        /*05dc*/ 	.word	0x00005950
        /*05e0*/ 	.word	0x000000ff
        /*05e4*/ 	.word	0x00000040
        /*05e8*/ 	.short	0x010a
        /*05ea*/ 	.byte	0x15
	.zero		1


	//   ....[78]....
        /*05ec*/ 	.word	0x00005970
        /*05f0*/ 	.word	0x000000ff
        /*05f4*/ 	.word	0x00000048
        /*05f8*/ 	.short	0x010a
        /*05fa*/ 	.byte	0x15
	.zero		1


	//   ....[79]....
        /*05fc*/ 	.word	0x00005990
        /*0600*/ 	.word	0x000000ff
        /*0604*/ 	.word	0x00000050
        /*0608*/ 	.short	0x010a
        /*060a*/ 	.byte	0x15
	.zero		1


	//   ....[80]....
        /*060c*/ 	.word	0x000059d0
        /*0610*/ 	.word	0x00000000
        /*0614*/ 	.word	0x00000058
        /*0618*/ 	.short	0x010a
        /*061a*/ 	.byte	0xff
	.zero		1


	//   ....[81]....
        /*061c*/ 	.word	0x00005d30
        /*0620*/ 	.word	0x00000003
        /*0624*/ 	.word	0x00000070
        /*0628*/ 	.short	0x010a
        /*062a*/ 	.byte	0xff
	.zero		1


	//   ....[82]....
        /*062c*/ 	.word	0x00005eb0
        /*0630*/ 	.word	0x00000000
        /*0634*/ 	.word	0x00000000
        /*0638*/ 	.short	0x0101
        /*063a*/ 	.byte	0xff
	.zero		1


	//   ....[83]....
        /*063c*/ 	.word	0x00006a40
        /*0640*/ 	.word	0x000000ff
        /*0644*/ 	.word	0x00000020
        /*0648*/ 	.short	0x010a
        /*064a*/ 	.byte	0x2b
	.zero		1


	//   ....[84]....
        /*064c*/ 	.word	0x00006a80
        /*0650*/ 	.word	0x00000048
        /*0654*/ 	.word	0x00000090
        /*0658*/ 	.short	0x010a
        /*065a*/ 	.byte	0xff
	.zero		1


	//   ....[85]....
        /*065c*/ 	.word	0x00006c00
        /*0660*/ 	.word	0x000000ff
        /*0664*/ 	.word	0x00000020
        /*0668*/ 	.short	0x010a
        /*066a*/ 	.byte	0x2b
	.zero		1


	//   ....[86]....
        /*066c*/ 	.word	0x00006d00
        /*0670*/ 	.word	0x00000048
        /*0674*/ 	.word	0x00000090
        /*0678*/ 	.short	0x010a
        /*067a*/ 	.byte	0xff
	.zero		1


	//   ....[87]....
        /*067c*/ 	.word	0x00007300
        /*0680*/ 	.word	0x00000000
        /*0684*/ 	.word	0x00000000
        /*0688*/ 	.short	0x0101
        /*068a*/ 	.byte	0xff
	.zero		1


	//   ....[88]....
        /*068c*/ 	.word	0x00007310
        /*0690*/ 	.word	0x00000002
        /*0694*/ 	.word	0x00000020
        /*0698*/ 	.short	0x010a
        /*069a*/ 	.byte	0xff
	.zero		1


	//   ....[89]....
        /*069c*/ 	.word	0x000073e0
        /*06a0*/ 	.word	0x00000002
        /*06a4*/ 	.word	0x00000020
        /*06a8*/ 	.short	0x010a
        /*06aa*/ 	.byte	0xff
	.zero		1


	//   ....[90]....
        /*06ac*/ 	.word	0x00007a70
        /*06b0*/ 	.word	0x00000010
        /*06b4*/ 	.word	0x00000000
        /*06b8*/ 	.short	0x0101
        /*06ba*/ 	.byte	0xff
	.zero		1


	//   ....[91]....
        /*06bc*/ 	.word	0x00007a90
        /*06c0*/ 	.word	0x00000000
        /*06c4*/ 	.word	0x00000020
        /*06c8*/ 	.short	0x010a
        /*06ca*/ 	.byte	0xff
	.zero		1


	//   ....[92]....
        /*06cc*/ 	.word	0x00007b50
        /*06d0*/ 	.word	0x00000000
        /*06d4*/ 	.word	0x00000020
        /*06d8*/ 	.short	0x010a
        /*06da*/ 	.byte	0xff
	.zero		1


	//   ....[93]....
        /*06dc*/ 	.word	0x000081e0
        /*06e0*/ 	.word	0x00000010
        /*06e4*/ 	.word	0x00000000
        /*06e8*/ 	.short	0x0101
        /*06ea*/ 	.byte	0xff
	.zero		1


	//   ....[94]....
        /*06ec*/ 	.word	0x00008200
        /*06f0*/ 	.word	0x00000002
        /*06f4*/ 	.word	0x00000020
        /*06f8*/ 	.short	0x010a
        /*06fa*/ 	.byte	0xff
	.zero		1


	//   ....[95]....
        /*06fc*/ 	.word	0x000082c0
        /*0700*/ 	.word	0x00000002
        /*0704*/ 	.word	0x00000020
        /*0708*/ 	.short	0x010a
        /*070a*/ 	.byte	0xff
	.zero		1


	//   ....[96]....
        /*070c*/ 	.word	0x000085b0
        /*0710*/ 	.word	0x000000ff
        /*0714*/ 	.word	0x00000000
        /*0718*/ 	.short	0x0101
        /*071a*/ 	.byte	0x04
	.zero		1


	//   ....[97]....
        /*071c*/ 	.word	0x000089d0
        /*0720*/ 	.word	0x00000000
        /*0724*/ 	.word	0x00000000
        /*0728*/ 	.short	0x0101
        /*072a*/ 	.byte	0xff
	.zero		1


	//   ....[98]....
        /*072c*/ 	.word	0x00008c60
        /*0730*/ 	.word	0x000000ff
        /*0734*/ 	.word	0x00000000
        /*0738*/ 	.short	0x0101
        /*073a*/ 	.byte	0x04
	.zero		1


	//   ....[99]....
        /*073c*/ 	.word	0x00008c80
        /*0740*/ 	.word	0x00000000
        /*0744*/ 	.word	0x000000e0
        /*0748*/ 	.short	0x010a
        /*074a*/ 	.byte	0xff
	.zero		1


	//   ....[100]....
        /*074c*/ 	.word	0x00008ce0
        /*0750*/ 	.word	0x00000000
        /*0754*/ 	.word	0x00000010
        /*0758*/ 	.short	0x010a
        /*075a*/ 	.byte	0xff
	.zero		1


	//   ....[101]....
        /*075c*/ 	.word	0x00008d40
        /*0760*/ 	.word	0x00000000
        /*0764*/ 	.word	0x00000010
        /*0768*/ 	.short	0x010a
        /*076a*/ 	.byte	0xff
	.zero		1


	//   ....[102]....
        /*076c*/ 	.word	0x00008d90
        /*0770*/ 	.word	0x00000003
        /*0774*/ 	.word	0x00000070
        /*0778*/ 	.short	0x010a
        /*077a*/ 	.byte	0xff
	.zero		1


	//   ....[103]....
        /*077c*/ 	.word	0x00008df0
        /*0780*/ 	.word	0x00000000
        /*0784*/ 	.word	0x00000000
        /*0788*/ 	.short	0x010a
        /*078a*/ 	.byte	0xff
	.zero		1


	//   ....[104]....
        /*078c*/ 	.word	0x00008e40
        /*0790*/ 	.word	0x00000002
        /*0794*/ 	.word	0x000000d0
        /*0798*/ 	.short	0x010a
        /*079a*/ 	.byte	0xff
	.zero		1


	//   ....[105]....
        /*079c*/ 	.word	0x00008ea0
        /*07a0*/ 	.word	0x00000002
        /*07a4*/ 	.word	0x00000080
        /*07a8*/ 	.short	0x010a
        /*07aa*/ 	.byte	0xff
	.zero		1


	//   ....[106]....
        /*07ac*/ 	.word	0x00008ef0
        /*07b0*/ 	.word	0x00000002
        /*07b4*/ 	.word	0x00000070
        /*07b8*/ 	.short	0x010a
        /*07ba*/ 	.byte	0xff
	.zero		1


	//   ....[107]....
        /*07bc*/ 	.word	0x00008f50
        /*07c0*/ 	.word	0x00000000
        /*07c4*/ 	.word	0x00000080
        /*07c8*/ 	.short	0x010a
        /*07ca*/ 	.byte	0xff
	.zero		1


	//   ....[108]....
        /*07cc*/ 	.word	0x00008fa0
        /*07d0*/ 	.word	0x00000000
        /*07d4*/ 	.word	0x00000070
        /*07d8*/ 	.short	0x010a
        /*07da*/ 	.byte	0xff
	.zero		1


	//   ....[109]....
        /*07dc*/ 	.word	0x00009010
        /*07e0*/ 	.word	0x00000002
        /*07e4*/ 	.word	0x000000b0
        /*07e8*/ 	.short	0x010a
        /*07ea*/ 	.byte	0xff
	.zero		1


	//   ....[110]....
        /*07ec*/ 	.word	0x00009070
        /*07f0*/ 	.word	0x00000000
        /*07f4*/ 	.word	0x00000000
        /*07f8*/ 	.short	0x010a
        /*07fa*/ 	.byte	0xff
	.zero		1


	//   ....[111]....
        /*07fc*/ 	.word	0x000090d0
        /*0800*/ 	.word	0x00000000
        /*0804*/ 	.word	0x00000000
        /*0808*/ 	.short	0x010a
        /*080a*/ 	.byte	0xff
	.zero		1


	//   ....[112]....
        /*080c*/ 	.word	0x00009130
        /*0810*/ 	.word	0x00000000
        /*0814*/ 	.word	0x00000000
        /*0818*/ 	.short	0x010a
        /*081a*/ 	.byte	0xff
	.zero		1


	//   ....[113]....
        /*081c*/ 	.word	0x00009190
        /*0820*/ 	.word	0x00000000
        /*0824*/ 	.word	0x00000000
        /*0828*/ 	.short	0x010a
        /*082a*/ 	.byte	0xff
	.zero		1


	//   ....[114]....
        /*082c*/ 	.word	0x000091f0
        /*0830*/ 	.word	0x00000000
        /*0834*/ 	.word	0x00000000
        /*0838*/ 	.short	0x010a
        /*083a*/ 	.byte	0xff
	.zero		1


	//   ....[115]....
        /*083c*/ 	.word	0x00009240
        /*0840*/ 	.word	0x0000000c
        /*0844*/ 	.word	0x00000070
        /*0848*/ 	.short	0x010a
        /*084a*/ 	.byte	0xff
	.zero		1


	//   ....[116]....
        /*084c*/ 	.word	0x000092a0
        /*0850*/ 	.word	0x00000000
        /*0854*/ 	.word	0x00000068
        /*0858*/ 	.short	0x010a
        /*085a*/ 	.byte	0xff
	.zero		1


	//   ....[117]....
        /*085c*/ 	.word	0x00009300
        /*0860*/ 	.word	0x00000000
        /*0864*/ 	.word	0x00000040
        /*0868*/ 	.short	0x010a
        /*086a*/ 	.byte	0xff
	.zero		1


	//   ....[118]....
        /*086c*/ 	.word	0x00009360
        /*0870*/ 	.word	0x00000000
        /*0874*/ 	.word	0x00000048
        /*0878*/ 	.short	0x010a
        /*087a*/ 	.byte	0xff
	.zero		1


	//   ....[119]....
        /*087c*/ 	.word	0x000093c0
        /*0880*/ 	.word	0x00000000
        /*0884*/ 	.word	0x00000050
        /*0888*/ 	.short	0x010a
        /*088a*/ 	.byte	0xff
	.zero		1


	//   ....[120]....
        /*088c*/ 	.word	0x00009420
        /*0890*/ 	.word	0x00000000
        /*0894*/ 	.word	0x00000058
        /*0898*/ 	.short	0x010a
        /*089a*/ 	.byte	0xff
	.zero		1


	//   ....[121]....
        /*089c*/ 	.word	0x00009480
        /*08a0*/ 	.word	0x00000000
        /*08a4*/ 	.word	0x00000040
        /*08a8*/ 	.short	0x010a
        /*08aa*/ 	.byte	0xff
	.zero		1


	//   ....[122]....
        /*08ac*/ 	.word	0x000094e0
        /*08b0*/ 	.word	0x00000000
        /*08b4*/ 	.word	0x00000048
        /*08b8*/ 	.short	0x010a
        /*08ba*/ 	.byte	0xff
	.zero		1


	//   ....[123]....
        /*08bc*/ 	.word	0x00009540
        /*08c0*/ 	.word	0x00000000
        /*08c4*/ 	.word	0x00000050
        /*08c8*/ 	.short	0x010a
        /*08ca*/ 	.byte	0xff
	.zero		1


	//   ....[124]....
        /*08cc*/ 	.word	0x00009590
        /*08d0*/ 	.word	0x00000003
        /*08d4*/ 	.word	0x00000070
        /*08d8*/ 	.short	0x010a
        /*08da*/ 	.byte	0xff
	.zero		1


	//   ....[125]....
        /*08dc*/ 	.word	0x000095f0
        /*08e0*/ 	.word	0x00000000
        /*08e4*/ 	.word	0x00000020
        /*08e8*/ 	.short	0x010a
        /*08ea*/ 	.byte	0xff
	.zero		1


	//   ....[126]....
        /*08ec*/ 	.word	0x00009640
        /*08f0*/ 	.word	0x00000048
        /*08f4*/ 	.word	0x00000090
        /*08f8*/ 	.short	0x010a
        /*08fa*/ 	.byte	0xff
	.zero		1


	//   ....[127]....
        /*08fc*/ 	.word	0x00009690
        /*0900*/ 	.word	0x00000002
        /*0904*/ 	.word	0x00000020
        /*0908*/ 	.short	0x010a
        /*090a*/ 	.byte	0xff
	.zero		1


	//   ....[128]....
        /*090c*/ 	.word	0x000096e0
        /*0910*/ 	.word	0x00000000
        /*0914*/ 	.word	0x00000020
        /*0918*/ 	.short	0x010a
        /*091a*/ 	.byte	0xff
	.zero		1


	//   ....[129]....
        /*091c*/ 	.word	0x00009730
        /*0920*/ 	.word	0x00000002
        /*0924*/ 	.word	0x00000020
        /*0928*/ 	.short	0x010a
        /*092a*/ 	.byte	0xff
	.zero		1


	//----- nvinfo : EIATTR_NUM_MBARRIERS
	.align		4
.L_47:
        /*092c*/ 	.byte	0x03, 0x38
        /*092e*/ 	.short	0x001e


	//----- nvinfo : EIATTR_EXIT_INSTR_OFFSETS
	.align		4
        /*0930*/ 	.byte	0x04, 0x1c
        /*0932*/ 	.short	(.L_49 - .L_48)


	//   ....[0]....
.L_48:
        /*0934*/ 	.word	0x00002f00


	//   ....[1]....
        /*0938*/ 	.word	0x000033f0


	//   ....[2]....
        /*093c*/ 	.word	0x00003450


	//   ....[3]....
        /*0940*/ 	.word	0x00004880


	//   ....[4]....
        /*0944*/ 	.word	0x00005a00


	//   ....[5]....
        /*0948*/ 	.word	0x00005a40


	//   ....[6]....
        /*094c*/ 	.word	0x00008b50


	//   ....[7]....
        /*0950*/ 	.word	0x00008bd0


	//   ....[8]....
        /*0954*/ 	.word	0x00008c00


	//   ....[9]....
        /*0958*/ 	.word	0x00008c70


	//----- nvinfo : EIATTR_MAX_THREADS
	.align		4
.L_49:
        /*095c*/ 	.byte	0x04, 0x05
        /*095e*/ 	.short	(.L_51 - .L_50)
.L_50:
        /*0960*/ 	.word	0x00000100
        /*0964*/ 	.word	0x00000001
        /*0968*/ 	.word	0x00000001


	//----- nvinfo : EIATTR_CRS_STACK_SIZE
	.align		4
.L_51:
        /*096c*/ 	.byte	0x04, 0x1e
        /*096e*/ 	.short	(.L_53 - .L_52)
.L_52:
        /*0970*/ 	.word	0x00000000


	//----- nvinfo : EIATTR_CBANK_PARAM_SIZE
	.align		4
.L_53:
        /*0974*/ 	.byte	0x03, 0x19
        /*0976*/ 	.short	0x0800


	//----- nvinfo : EIATTR_PARAM_CBANK
	.align		4
        /*0978*/ 	.byte	0x04, 0x0a
        /*097a*/ 	.short	(.L_55 - .L_54)
	.align		4
.L_54:
        /*097c*/ 	.word	index@(.nv.constant0._ZN7cutlass13device_kernelINS_4gemm6kernel13GemmUniversalIN4cute5tupleIJiiiiEEENS1_10collective13CollectiveMmaINS1_35MainloopSm100TmaUmmaWarpSpecializedILi2ELi2ELi4ENS5_IJNS4_1CILi4EEENSA_ILi2EEENSA_ILi1EEEEEEEENS5_IJNSA_ILi64EEENSA_ILi128EEESH_EEEfNS5_IJlSD_lEEEfSJ_NS4_8TiledMMAINS4_8MMA_AtomIJNS4_17SM100_MMA_TF32_SSINS_10tfloat32_tESN_fLi64ELi128ELNS4_4UMMA5MajorE0ELSP_0ELNSO_7ScaleInE0ELSQ_0EEEEEENS4_6LayoutINS5_IJSD_SD_SD_EEENS5_IJNSA_ILi0EEESV_SV_EEEEENS5_IJNS4_10UnderscoreESY_SY_EEEEENS4_23SM90_TMA_LOAD_MULTICASTENS4_14ComposedLayoutINS4_7SwizzleILi3ELi4ELi3EEENS4_18smem_ptr_flag_bitsILi32EEENST_INS5_IJNSA_ILi8EEENSA_ILi32EEEEEENS5_IJS18_SD_EEEEEEEvNS4_8identityES11_S1C_vS1D_EENS_8epilogue10collective18CollectiveEpilogueINS1F_23Sm100TmaWarpSpecializedILi4ELi2ELi16ELb1ELb0EEEJSI_NS5_IJNST_ISG_SD_EENST_IS18_SD_EEEEEfSJ_fSJ_NS1F_6fusion15FusionCallbacksIS1J_NS1N_17LinearCombinationIffffLNS_15FloatRoundStyleE2EEESI_S1M_JEEENS4_5SM1004TMEM4LOAD26SM100_TMEM_LOAD_16dp128b8xENS4_13SM90_TMA_LOADES1C_NS4_17SM75_U32x4_LDSM_NENS4_14SM90_TMA_STOREES1C_NS4_17SM90_U32x4_STSM_NENS4_39AutoVectorizingCopyWithAssumedAlignmentILi128EEEEEEvvEEEEvNT_6ParamsE)
        /*0980*/ 	.short	0x0380
        /*0982*/ 	.short	0x0800


	//----- nvinfo : EIATTR_SW_WAR
	.align		4
.L_55:
        /*0984*/ 	.byte	0x04, 0x36
        /*0986*/ 	.short	(.L_57 - .L_56)
.L_56:
        /*0988*/ 	.word	0x00000008
.L_57:


//--------------------- .nv.callgraph             --------------------------
	.section	.nv.callgraph,"",@"SHT_CUDA_CALLGRAPH"
	.align	4
	.sectionentsize	8
	.align		4
        /*0000*/ 	.word	0x00000000
	.align		4
        /*0004*/ 	.word	0xffffffff
	.align		4
        /*0008*/ 	.word	index@(_ZN7cutlass13device_kernelINS_4gemm6kernel13GemmUniversalIN4cute5tupleIJiiiiEEENS1_10collective13CollectiveMmaINS1_35MainloopSm100TmaUmmaWarpSpecializedILi2ELi2ELi4ENS5_IJNS4_1CILi4EEENSA_ILi2EEENSA_ILi1EEEEEEEENS5_IJNSA_ILi64EEENSA_ILi128EEESH_EEEfNS5_IJlSD_lEEEfSJ_NS4_8TiledMMAINS4_8MMA_AtomIJNS4_17SM100_MMA_TF32_SSINS_10tfloat32_tESN_fLi64ELi128ELNS4_4UMMA5MajorE0ELSP_0ELNSO_7ScaleInE0ELSQ_0EEEEEENS4_6LayoutINS5_IJSD_SD_SD_EEENS5_IJNSA_ILi0EEESV_SV_EEEEENS5_IJNS4_10UnderscoreESY_SY_EEEEENS4_23SM90_TMA_LOAD_MULTICASTENS4_14ComposedLayoutINS4_7SwizzleILi3ELi4ELi3EEENS4_18smem_ptr_flag_bitsILi32EEENST_INS5_IJNSA_ILi8EEENSA_ILi32EEEEEENS5_IJS18_SD_EEEEEEEvNS4_8identityES11_S1C_vS1D_EENS_8epilogue10collective18CollectiveEpilogueINS1F_23Sm100TmaWarpSpecializedILi4ELi2ELi16ELb1ELb0EEEJSI_NS5_IJNST_ISG_SD_EENST_IS18_SD_EEEEEfSJ_fSJ_NS1F_6fusion15FusionCallbacksIS1J_NS1N_17LinearCombinationIffffLNS_15FloatRoundStyleE2EEESI_S1M_JEEENS4_5SM1004TMEM4LOAD26SM100_TMEM_LOAD_16dp128b8xENS4_13SM90_TMA_LOADES1C_NS4_17SM75_U32x4_LDSM_NENS4_14SM90_TMA_STOREES1C_NS4_17SM90_U32x4_STSM_NENS4_39AutoVectorizingCopyWithAssumedAlignmentILi128EEEEEEvvEEEEvNT_6ParamsE)
	.align		4
        /*000c*/ 	.word	index@(__assertfail)
	.align		4
        /*0010*/ 	.word	0x00000000
	.align		4
        /*0014*/ 	.word	0xfffffffe
	.align		4
        /*0018*/ 	.word	0x00000000
	.align		4
        /*001c*/ 	.word	0xfffffffd
	.align		4
        /*0020*/ 	.word	0x00000000
	.align		4
        /*0024*/ 	.word	0xfffffffc


//--------------------- .nv.constant4             --------------------------
	.section	.nv.constant4,"a",@progbits
	.align	8
	.align		8
.nv.constant4:
        /*0000*/ 	.dword	__assertfail
	.align		8
        /*0008*/ 	.dword	__unnamed_1
	.align		8
        /*0010*/ 	.dword	__unnamed_2
	.align		8
        /*0018*/ 	.dword	_ZN40_INTERNAL_d92f9b2b_4_k_cu_2ad7ba4e_315324cuda3std3__45__cpo5beginE
	.align		8
        /*0020*/ 	.dword	_ZN40_INTERNAL_d92f9b2b_4_k_cu_2ad7ba4e_315324cuda3std3__45__cpo3endE
	.align		8
        /*0028*/ 	.dword	_ZN40_INTERNAL_d92f9b2b_4_k_cu_2ad7ba4e_315324cuda3std3__45__cpo6cbeginE
	.align		8
        /*0030*/ 	.dword	_ZN40_INTERNAL_d92f9b2b_4_k_cu_2ad7ba4e_315324cuda3std3__45__cpo4cendE
	.align		8
        /*0038*/ 	.dword	_ZN40_INTERNAL_d92f9b2b_4_k_cu_2ad7ba4e_315324cuda3std3__442_GLOBAL__N__d92f9b2b_4_k_cu_2ad7ba4e_315326ignoreE
	.align		8
        /*0040*/ 	.dword	_ZN40_INTERNAL_d92f9b2b_4_k_cu_2ad7ba4e_315324cuda3std3__419piecewise_constructE
	.align		8
        /*0048*/ 	.dword	_ZN40_INTERNAL_d92f9b2b_4_k_cu_2ad7ba4e_315324cuda3std3__48in_placeE
	.align		8
        /*0050*/ 	.dword	_ZN40_INTERNAL_d92f9b2b_4_k_cu_2ad7ba4e_315324cuda3std6ranges3__45__cpo4swapE
	.align		8
        /*0058*/ 	.dword	_ZN40_INTERNAL_d92f9b2b_4_k_cu_2ad7ba4e_315324cuda3std6ranges3__45__cpo9iter_moveE
	.align		8
        /*0060*/ 	.dword	_ZN40_INTERNAL_d92f9b2b_4_k_cu_2ad7ba4e_315324cute7productE
	.align		8
        /*0068*/ 	.dword	_ZN40_INTERNAL_d92f9b2b_4_k_cu_2ad7ba4e_315324cute1_E
	.align		8
        /*0070*/ 	.dword	$str$25
	.align		8
        /*0078*/ 	.dword	$str$26
	.align		8
        /*0080*/ 	.dword	$str$27
	.align		8
        /*0088*/ 	.dword	$str$28


//--------------------- .text._ZN7cutlass13device_kernelINS_4gemm6kernel13GemmUniversalIN4cute5tupleIJiiiiEEENS1_10collective13CollectiveMmaINS1_35MainloopSm100TmaUmmaWarpSpecializedILi2ELi2ELi4ENS5_IJNS4_1CILi4EEENSA_ILi2EEENSA_ILi1EEEEEEEENS5_IJNSA_ILi64EEENSA_ILi128EEESH_EEEfNS5_IJlSD_lEEEfSJ_NS4_8TiledMMAINS4_8MMA_AtomIJNS4_17SM100_MMA_TF32_SSINS_10tfloat32_tESN_fLi64ELi128ELNS4_4UMMA5MajorE0ELSP_0ELNSO_7ScaleInE0ELSQ_0EEEEEENS4_6LayoutINS5_IJSD_SD_SD_EEENS5_IJNSA_ILi0EEESV_SV_EEEEENS5_IJNS4_10UnderscoreESY_SY_EEEEENS4_23SM90_TMA_LOAD_MULTICASTENS4_14ComposedLayoutINS4_7SwizzleILi3ELi4ELi3EEENS4_18smem_ptr_flag_bitsILi32EEENST_INS5_IJNSA_ILi8EEENSA_ILi32EEEEEENS5_IJS18_SD_EEEEEEEvNS4_8identityES11_S1C_vS1D_EENS_8epilogue10collective18CollectiveEpilogueINS1F_23Sm100TmaWarpSpecializedILi4ELi2ELi16ELb1ELb0EEEJSI_NS5_IJNST_ISG_SD_EENST_IS18_SD_EEEEEfSJ_fSJ_NS1F_6fusion15FusionCallbacksIS1J_NS1N_17LinearCombinationIffffLNS_15FloatRoundStyleE2EEESI_S1M_JEEENS4_5SM1004TMEM4LOAD26SM100_TMEM_LOAD_16dp128b8xENS4_13SM90_TMA_LOADES1C_NS4_17SM75_U32x4_LDSM_NENS4_14SM90_TMA_STOREES1C_NS4_17SM90_U32x4_STSM_NENS4_39AutoVectorizingCopyWithAssumedAlignmentILi128EEEEEEvvEEEEvNT_6ParamsE --------------------------
	.section	.text._ZN7cutlass13device_kernelINS_4gemm6kernel13GemmUniversalIN4cute5tupleIJiiiiEEENS1_10collective13CollectiveMmaINS1_35MainloopSm100TmaUmmaWarpSpecializedILi2ELi2ELi4ENS5_IJNS4_1CILi4EEENSA_ILi2EEENSA_ILi1EEEEEEEENS5_IJNSA_ILi64EEENSA_ILi128EEESH_EEEfNS5_IJlSD_lEEEfSJ_NS4_8TiledMMAINS4_8MMA_AtomIJNS4_17SM100_MMA_TF32_SSINS_10tfloat32_tESN_fLi64ELi128ELNS4_4UMMA5MajorE0ELSP_0ELNSO_7ScaleInE0ELSQ_0EEEEEENS4_6LayoutINS5_IJSD_SD_SD_EEENS5_IJNSA_ILi0EEESV_SV_EEEEENS5_IJNS4_10UnderscoreESY_SY_EEEEENS4_23SM90_TMA_LOAD_MULTICASTENS4_14ComposedLayoutINS4_7SwizzleILi3ELi4ELi3EEENS4_18smem_ptr_flag_bitsILi32EEENST_INS5_IJNSA_ILi8EEENSA_ILi32EEEEEENS5_IJS18_SD_EEEEEEEvNS4_8identityES11_S1C_vS1D_EENS_8epilogue10collective18CollectiveEpilogueINS1F_23Sm100TmaWarpSpecializedILi4ELi2ELi16ELb1ELb0EEEJSI_NS5_IJNST_ISG_SD_EENST_IS18_SD_EEEEEfSJ_fSJ_NS1F_6fusion15FusionCallbacksIS1J_NS1N_17LinearCombinationIffffLNS_15FloatRoundStyleE2EEESI_S1M_JEEENS4_5SM1004TMEM4LOAD26SM100_TMEM_LOAD_16dp128b8xENS4_13SM90_TMA_LOADES1C_NS4_17SM75_U32x4_LDSM_NENS4_14SM90_TMA_STOREES1C_NS4_17SM90_U32x4_STSM_NENS4_39AutoVectorizingCopyWithAssumedAlignmentILi128EEEEEEvvEEEEvNT_6ParamsE,"ax",@progbits
	.align	128
.text._ZN7cutlass13device_kernelINS_4gemm6kernel13GemmUniversalIN4cute5tupleIJiiiiEEENS1_10collective13CollectiveMmaINS1_35MainloopSm100TmaUmmaWarpSpecializedILi2ELi2ELi4ENS5_IJNS4_1CILi4EEENSA_ILi2EEENSA_ILi1EEEEEEEENS5_IJNSA_ILi64EEENSA_ILi128EEESH_EEEfNS5_IJlSD_lEEEfSJ_NS4_8TiledMMAINS4_8MMA_AtomIJNS4_17SM100_MMA_TF32_SSINS_10tfloat32_tESN_fLi64ELi128ELNS4_4UMMA5MajorE0ELSP_0ELNSO_7ScaleInE0ELSQ_0EEEEEENS4_6LayoutINS5_IJSD_SD_SD_EEENS5_IJNSA_ILi0EEESV_SV_EEEEENS5_IJNS4_10UnderscoreESY_SY_EEEEENS4_23SM90_TMA_LOAD_MULTICASTENS4_14ComposedLayoutINS4_7SwizzleILi3ELi4ELi3EEENS4_18smem_ptr_flag_bitsILi32EEENST_INS5_IJNSA_ILi8EEENSA_ILi32EEEEEENS5_IJS18_SD_EEEEEEEvNS4_8identityES11_S1C_vS1D_EENS_8epilogue10collective18CollectiveEpilogueINS1F_23Sm100TmaWarpSpecializedILi4ELi2ELi16ELb1ELb0EEEJSI_NS5_IJNST_ISG_SD_EENST_IS18_SD_EEEEEfSJ_fSJ_NS1F_6fusion15FusionCallbacksIS1J_NS1N_17LinearCombinationIffffLNS_15FloatRoundStyleE2EEESI_S1M_JEEENS4_5SM1004TMEM4LOAD26SM100_TMEM_LOAD_16dp128b8xENS4_13SM90_TMA_LOADES1C_NS4_17SM75_U32x4_LDSM_NENS4_14SM90_TMA_STOREES1C_NS4_17SM90_U32x4_STSM_NENS4_39AutoVectorizingCopyWithAssumedAlignmentILi128EEEEEEvvEEEEvNT_6ParamsE:
        .type           _ZN7cutlass13device_kernelINS_4gemm6kernel13GemmUniversalIN4cute5tupleIJiiiiEEENS1_10collective13CollectiveMmaINS1_35MainloopSm100TmaUmmaWarpSpecializedILi2ELi2ELi4ENS5_IJNS4_1CILi4EEENSA_ILi2EEENSA_ILi1EEEEEEEENS5_IJNSA_ILi64EEENSA_ILi128EEESH_EEEfNS5_IJlSD_lEEEfSJ_NS4_8TiledMMAINS4_8MMA_AtomIJNS4_17SM100_MMA_TF32_SSINS_10tfloat32_tESN_fLi64ELi128ELNS4_4UMMA5MajorE0ELSP_0ELNSO_7ScaleInE0ELSQ_0EEEEEENS4_6LayoutINS5_IJSD_SD_SD_EEENS5_IJNSA_ILi0EEESV_SV_EEEEENS5_IJNS4_10UnderscoreESY_SY_EEEEENS4_23SM90_TMA_LOAD_MULTICASTENS4_14ComposedLayoutINS4_7SwizzleILi3ELi4ELi3EEENS4_18smem_ptr_flag_bitsILi32EEENST_INS5_IJNSA_ILi8EEENSA_ILi32EEEEEENS5_IJS18_SD_EEEEEEEvNS4_8identityES11_S1C_vS1D_EENS_8epilogue10collective18CollectiveEpilogueINS1F_23Sm100TmaWarpSpecializedILi4ELi2ELi16ELb1ELb0EEEJSI_NS5_IJNST_ISG_SD_EENST_IS18_SD_EEEEEfSJ_fSJ_NS1F_6fusion15FusionCallbacksIS1J_NS1N_17LinearCombinationIffffLNS_15FloatRoundStyleE2EEESI_S1M_JEEENS4_5SM1004TMEM4LOAD26SM100_TMEM_LOAD_16dp128b8xENS4_13SM90_TMA_LOADES1C_NS4_17SM75_U32x4_LDSM_NENS4_14SM90_TMA_STOREES1C_NS4_17SM90_U32x4_STSM_NENS4_39AutoVectorizingCopyWithAssumedAlignmentILi128EEEEEEvvEEEEvNT_6ParamsE,@function
        .size           _ZN7cutlass13device_kernelINS_4gemm6kernel13GemmUniversalIN4cute5tupleIJiiiiEEENS1_10collective13CollectiveMmaINS1_35MainloopSm100TmaUmmaWarpSpecializedILi2ELi2ELi4ENS5_IJNS4_1CILi4EEENSA_ILi2EEENSA_ILi1EEEEEEEENS5_IJNSA_ILi64EEENSA_ILi128EEESH_EEEfNS5_IJlSD_lEEEfSJ_NS4_8TiledMMAINS4_8MMA_AtomIJNS4_17SM100_MMA_TF32_SSINS_10tfloat32_tESN_fLi64ELi128ELNS4_4UMMA5MajorE0ELSP_0ELNSO_7ScaleInE0ELSQ_0EEEEEENS4_6LayoutINS5_IJSD_SD_SD_EEENS5_IJNSA_ILi0EEESV_SV_EEEEENS5_IJNS4_10UnderscoreESY_SY_EEEEENS4_23SM90_TMA_LOAD_MULTICASTENS4_14ComposedLayoutINS4_7SwizzleILi3ELi4ELi3EEENS4_18smem_ptr_flag_bitsILi32EEENST_INS5_IJNSA_ILi8EEENSA_ILi32EEEEEENS5_IJS18_SD_EEEEEEEvNS4_8identityES11_S1C_vS1D_EENS_8epilogue10collective18CollectiveEpilogueINS1F_23Sm100TmaWarpSpecializedILi4ELi2ELi16ELb1ELb0EEEJSI_NS5_IJNST_ISG_SD_EENST_IS18_SD_EEEEEfSJ_fSJ_NS1F_6fusion15FusionCallbacksIS1J_NS1N_17LinearCombinationIffffLNS_15FloatRoundStyleE2EEESI_S1M_JEEENS4_5SM1004TMEM4LOAD26SM100_TMEM_LOAD_16dp128b8xENS4_13SM90_TMA_LOADES1C_NS4_17SM75_U32x4_LDSM_NENS4_14SM90_TMA_STOREES1C_NS4_17SM90_U32x4_STSM_NENS4_39AutoVectorizingCopyWithAssumedAlignmentILi128EEEEEEvvEEEEvNT_6ParamsE,(.L_x_181 - _ZN7cutlass13device_kernelINS_4gemm6kernel13GemmUniversalIN4cute5tupleIJiiiiEEENS1_10collective13CollectiveMmaINS1_35MainloopSm100TmaUmmaWarpSpecializedILi2ELi2ELi4ENS5_IJNS4_1CILi4EEENSA_ILi2EEENSA_ILi1EEEEEEEENS5_IJNSA_ILi64EEENSA_ILi128EEESH_EEEfNS5_IJlSD_lEEEfSJ_NS4_8TiledMMAINS4_8MMA_AtomIJNS4_17SM100_MMA_TF32_SSINS_10tfloat32_tESN_fLi64ELi128ELNS4_4UMMA5MajorE0ELSP_0ELNSO_7ScaleInE0ELSQ_0EEEEEENS4_6LayoutINS5_IJSD_SD_SD_EEENS5_IJNSA_ILi0EEESV_SV_EEEEENS5_IJNS4_10UnderscoreESY_SY_EEEEENS4_23SM90_TMA_LOAD_MULTICASTENS4_14ComposedLayoutINS4_7SwizzleILi3ELi4ELi3EEENS4_18smem_ptr_flag_bitsILi32EEENST_INS5_IJNSA_ILi8EEENSA_ILi32EEEEEENS5_IJS18_SD_EEEEEEEvNS4_8identityES11_S1C_vS1D_EENS_8epilogue10collective18CollectiveEpilogueINS1F_23Sm100TmaWarpSpecializedILi4ELi2ELi16ELb1ELb0EEEJSI_NS5_IJNST_ISG_SD_EENST_IS18_SD_EEEEEfSJ_fSJ_NS1F_6fusion15FusionCallbacksIS1J_NS1N_17LinearCombinationIffffLNS_15FloatRoundStyleE2EEESI_S1M_JEEENS4_5SM1004TMEM4LOAD26SM100_TMEM_LOAD_16dp128b8xENS4_13SM90_TMA_LOADES1C_NS4_17SM75_U32x4_LDSM_NENS4_14SM90_TMA_STOREES1C_NS4_17SM90_U32x4_STSM_NENS4_39AutoVectorizingCopyWithAssumedAlignmentILi128EEEEEEvvEEEEvNT_6ParamsE)
        .other          _ZN7cutlass13device_kernelINS_4gemm6kernel13GemmUniversalIN4cute5tupleIJiiiiEEENS1_10collective13CollectiveMmaINS1_35MainloopSm100TmaUmmaWarpSpecializedILi2ELi2ELi4ENS5_IJNS4_1CILi4EEENSA_ILi2EEENSA_ILi1EEEEEEEENS5_IJNSA_ILi64EEENSA_ILi128EEESH_EEEfNS5_IJlSD_lEEEfSJ_NS4_8TiledMMAINS4_8MMA_AtomIJNS4_17SM100_MMA_TF32_SSINS_10tfloat32_tESN_fLi64ELi128ELNS4_4UMMA5MajorE0ELSP_0ELNSO_7ScaleInE0ELSQ_0EEEEEENS4_6LayoutINS5_IJSD_SD_SD_EEENS5_IJNSA_ILi0EEESV_SV_EEEEENS5_IJNS4_10UnderscoreESY_SY_EEEEENS4_23SM90_TMA_LOAD_MULTICASTENS4_14ComposedLayoutINS4_7SwizzleILi3ELi4ELi3EEENS4_18smem_ptr_flag_bitsILi32EEENST_INS5_IJNSA_ILi8EEENSA_ILi32EEEEEENS5_IJS18_SD_EEEEEEEvNS4_8identityES11_S1C_vS1D_EENS_8epilogue10collective18CollectiveEpilogueINS1F_23Sm100TmaWarpSpecializedILi4ELi2ELi16ELb1ELb0EEEJSI_NS5_IJNST_ISG_SD_EENST_IS18_SD_EEEEEfSJ_fSJ_NS1F_6fusion15FusionCallbacksIS1J_NS1N_17LinearCombinationIffffLNS_15FloatRoundStyleE2EEESI_S1M_JEEENS4_5SM1004TMEM4LOAD26SM100_TMEM_LOAD_16dp128b8xENS4_13SM90_TMA_LOADES1C_NS4_17SM75_U32x4_LDSM_NENS4_14SM90_TMA_STOREES1C_NS4_17SM90_U32x4_STSM_NENS4_39AutoVectorizingCopyWithAssumedAlignmentILi128EEEEEEvvEEEEvNT_6ParamsE,@"STO_CUDA_ENTRY STV_DEFAULT"
_ZN7cutlass13device_kernelINS_4gemm6kernel13GemmUniversalIN4cute5tupleIJiiiiEEENS1_10collective13CollectiveMmaINS1_35MainloopSm100TmaUmmaWarpSpecializedILi2ELi2ELi4ENS5_IJNS4_1CILi4EEENSA_ILi2EEENSA_ILi1EEEEEEEENS5_IJNSA_ILi64EEENSA_ILi128EEESH_EEEfNS5_IJlSD_lEEEfSJ_NS4_8TiledMMAINS4_8MMA_AtomIJNS4_17SM100_MMA_TF32_SSINS_10tfloat32_tESN_fLi64ELi128ELNS4_4UMMA5MajorE0ELSP_0ELNSO_7ScaleInE0ELSQ_0EEEEEENS4_6LayoutINS5_IJSD_SD_SD_EEENS5_IJNSA_ILi0EEESV_SV_EEEEENS5_IJNS4_10UnderscoreESY_SY_EEEEENS4_23SM90_TMA_LOAD_MULTICASTENS4_14ComposedLayoutINS4_7SwizzleILi3ELi4ELi3EEENS4_18smem_ptr_flag_bitsILi32EEENST_INS5_IJNSA_ILi8EEENSA_ILi32EEEEEENS5_IJS18_SD_EEEEEEEvNS4_8identityES11_S1C_vS1D_EENS_8epilogue10collective18CollectiveEpilogueINS1F_23Sm100TmaWarpSpecializedILi4ELi2ELi16ELb1ELb0EEEJSI_NS5_IJNST_ISG_SD_EENST_IS18_SD_EEEEEfSJ_fSJ_NS1F_6fusion15FusionCallbacksIS1J_NS1N_17LinearCombinationIffffLNS_15FloatRoundStyleE2EEESI_S1M_JEEENS4_5SM1004TMEM4LOAD26SM100_TMEM_LOAD_16dp128b8xENS4_13SM90_TMA_LOADES1C_NS4_17SM75_U32x4_LDSM_NENS4_14SM90_TMA_STOREES1C_NS4_17SM90_U32x4_STSM_NENS4_39AutoVectorizingCopyWithAssumedAlignmentILi128EEEEEEvvEEEEvNT_6ParamsE:
[----:B------:R-:W1:Y:S01]  /*0000*/  LDC R1, c[0x0][0x37c] ;  /* 0x0000df00ff017b82 */ /* 0x000e620000000800 */
[----:B------:R-:W2:Y:S01]  /*0010*/  S2R R64, SR_TID.X ;  /* 0x0000000000407919 */ /* 0x000ea20000002100 */
[----:B------:R-:W3:Y:S01]  /*0020*/  LDCU.64 UR8, c[0x0][0x890] ;  /* 0x00011200ff0877ac */ /* 0x000ee20008000a00 */
[----:B------:R-:W-:Y:S02]  /*0030*/  PRMT R52, RZ, 0x7610, R52 ;  /* 0x00007610ff347816 */ /* 0x000fe40000000034 */
[----:B------:R-:W-:Y:S01]  /*0040*/  ELECT P4, URZ, PT ;  /* 0x0000000000ff782f */ /* 0x000fe20003880000 */
[----:B---3--:R-:W-:-:S04]  /*0050*/  UISETP.NE.U32.AND UP0, UPT, UR8, URZ, UPT ;  /* 0x000000ff0800728c */ /* 0x008fc8000bf05070 */
[----:B------:R-:W-:Y:S01]  /*0060*/  UISETP.NE.AND.EX UP0, UPT, UR9, URZ, UPT, UP0 ;  /* 0x000000ff0900728c */ /* 0x000fe2000bf05300 */
[----:B--2---:R-:W-:-:S05]  /*0070*/  SHF.R.U32.HI R53, RZ, 0x5, R64 ;  /* 0x00000005ff357819 */ /* 0x004fca0000011640 */
[----:B------:R-:W2:Y:S02]  /*0080*/  SHFL.IDX PT, R0, R53, RZ, 0x1f ;  /* 0x00001fff35007589 */ /* 0x000ea400000e0000 */
[----:B--2---:R-:W-:Y:S01]  /*0090*/  R2UR UR17, R0 ;  /* 0x00000000001172ca */ /* 0x004fe200000e0000 */
[----:B-1----:R-:W-:-:S14]  /*00a0*/  BRA.U UP0, `(.L_x_0) ;  /* 0x0000000100307547 */ /* 0x002fdc000b800000 */
[----:B------:R-:W1:Y:S02]  /*00b0*/  LDCU.64 UR4, c[0x0][0x888] ;  /* 0x00011100ff0477ac */ /* 0x000e640008000a00 */
[----:B-1----:R-:W-:-:S04]  /*00c0*/  UISETP.NE.U32.AND UP0, UPT, UR4, URZ, UPT ;  /* 0x000000ff0400728c */ /* 0x002fc8000bf05070 */
[----:B------:R-:W-:-:S09]  /*00d0*/  UISETP.NE.AND.EX UP0, UPT, UR5, URZ, UPT, UP0 ;  /* 0x000000ff0500728c */ /* 0x000fd2000bf05300 */
[----:B------:R-:W-:Y:S05]  /*00e0*/  BRA.U !UP0, `(.L_x_1) ;  /* 0x0000000108147547 */ /* 0x000fea000b800000 */
[----:B------:R-:W1:Y:S01]  /*00f0*/  LDC.64 R2, c[0x0][0x888] ;  /* 0x00022200ff027b82 */ /* 0x000e620000000a00 */
[----:B------:R-:W1:Y:S02]  /*0100*/  LDCU.64 UR4, c[0x0][0x358] ;  /* 0x00006b00ff0477ac */ /* 0x000e640008000a00 */
[----:B-1----:R1:W5:Y:S01]  /*0110*/  LDG.E R27, desc[UR4][R2.64] ;  /* 0x00000004021b7981 */ /* 0x002362000c1e1900 */
[----:B------:R-:W-:Y:S01]  /*0120*/  HFMA2 R52, -RZ, RZ, 0, 5.9604644775390625e-08 ;  /* 0x00000001ff347431 */ /* 0x000fe200000001ff */
[----:B------:R-:W-:Y:S05]  /*0130*/  BRA `(.L_x_0) ;  /* 0x00000000000c7947 */ /* 0x000fea0003800000 */
.L_x_1:
[----:B------:R-:W1:Y:S01]  /*0140*/  LDCU UR4, c[0x0][0x880] ;  /* 0x00011000ff0477ac */ /* 0x000e620008000800 */
[----:B------:R-:W-:Y:S01]  /*0150*/  HFMA2 R52, -RZ, RZ, 0, 5.9604644775390625e-08 ;  /* 0x00000001ff347431 */ /* 0x000fe200000001ff */
[----:B-1----:R-:W-:-:S07]  /*0160*/  MOV R27, UR4 ;  /* 0x00000004001b7c02 */ /* 0x002fce0008000f00 */
.L_x_0:
[----:B------:R-:W2:Y:S02]  /*0170*/  LDCU.64 UR4, c[0x0][0x8b0] ;  /* 0x00011600ff0477ac */ /* 0x000ea40008000a00 */
[----:B--2---:R-:W-:-:S04]  /*0180*/  UISETP.NE.U32.AND UP0, UPT, UR4, URZ, UPT ;  /* 0x000000ff0400728c */ /* 0x004fc8000bf05070 */
[----:B------:R-:W-:-:S09]  /*0190*/  UISETP.NE.AND.EX UP0, UPT, UR5, URZ, UPT, UP0 ;  /* 0x000000ff0500728c */ /* 0x000fd2000bf05300 */
[----:B------:R-:W-:Y:S05]  /*01a0*/  BRA.U UP0, `(.L_x_2) ;  /* 0x0000000100287547 */ /* 0x000fea000b800000 */
[----:B------:R-:W2:Y:S02]  /*01b0*/  LDCU.64 UR4, c[0x0][0x8a8] ;  /* 0x00011500ff0477ac */ /* 0x000ea40008000a00 */
[----:B--2---:R-:W-:-:S04]  /*01c0*/  UISETP.NE.U32.AND UP0, UPT, UR4, URZ, UPT ;  /* 0x000000ff0400728c */ /* 0x004fc8000bf05070 */
[----:B------:R-:W-:-:S09]  /*01d0*/  UISETP.NE.AND.EX UP0, UPT, UR5, URZ, UPT, UP0 ;  /* 0x000000ff0500728c */ /* 0x000fd2000bf05300 */
[----:B------:R-:W-:Y:S05]  /*01e0*/  BRA.U !UP0, `(.L_x_3) ;  /* 0x0000000108107547 */ /* 0x000fea000b800000 */
[----:B------:R-:W2:Y:S01]  /*01f0*/  LDC.64 R24, c[0x0][0x8a8] ;  /* 0x00022a00ff187b82 */ /* 0x000ea20000000a00 */
[----:B------:R-:W2:Y:S02]  /*0200*/  LDCU.64 UR4, c[0x0][0x358] ;  /* 0x00006b00ff0477ac */ /* 0x000ea40008000a00 */
[----:B--2---:R2:W5:Y:S01]  /*0210*/  LDG.E R24, desc[UR4][R24.64] ;  /* 0x0000000418187981 */ /* 0x004562000c1e1900 */
[----:B------:R-:W-:Y:S05]  /*0220*/  BRA `(.L_x_2) ;  /* 0x0000000000087947 */ /* 0x000fea0003800000 */
.L_x_3:
[----:B------:R-:W2:Y:S02]  /*0230*/  LDCU UR4, c[0x0][0x8a0] ;  /* 0x00011400ff0477ac */ /* 0x000ea40008000800 */
[----:B--2---:R-:W-:Y:S02]  /*0240*/  MOV R24, UR4 ;  /* 0x0000000400187c02 */ /* 0x004fe40008000f00 */
.L_x_2:
[----:B------:R-:W-:Y:S01]  /*0250*/  IMAD.U32 R0, RZ, RZ, UR17 ;  /* 0x00000011ff007e24 */ /* 0x000fe2000f8e00ff */
[----:B------:R-:W-:Y:S04]  /*0260*/  BSSY.RECONVERGENT B0, `(.L_x_4) ;  /* 0x000000c000007945 */ /* 0x000fe80003800200 */
[C---:B------:R-:W-:Y:S02]  /*0270*/  ISETP.NE.OR P1, PT, R0.reuse, 0x1, !P4 ;  /* 0x000000010000780c */ /* 0x040fe40006725670 */
[----:B------:R-:W-:-:S11]  /*0280*/  ISETP.NE.OR P0, PT, R0, 0x3, !P4 ;  /* 0x000000030000780c */ /* 0x000fd60006705670 */
[----:B------:R-:W-:Y:S05]  /*0290*/  @P1 BRA `(.L_x_5) ;  /* 0x0000000000201947 */ /* 0x000fea0003800000 */
[----:B------:R-:W3:Y:S02]  /*02a0*/  LDCU.64 UR4, c[0x0][0x348] ;  /* 0x00006900ff0477ac */ /* 0x000ee40008000a00 */
[----:B---3--:R-:W-:Y:S02]  /*02b0*/  UIADD3 UR6, UP1, UPT, UR4, 0x80, URZ ;  /* 0x0000008004067890 */ /* 0x008fe4000ff3e0ff */
[----:B------:R-:W-:Y:S02]  /*02c0*/  UIADD3 UR4, UP0, UPT, UR4, 0x180, URZ ;  /* 0x0000018004047890 */ /* 0x000fe4000ff1e0ff */
[----:B------:R-:W-:Y:S02]  /*02d0*/  UIADD3.X UR7, UPT, UPT, URZ, UR5, URZ, UP1, !UPT ;  /* 0x00000005ff077290 */ /* 0x000fe40008ffe4ff */
[----:B------:R-:W-:-:S07]  /*02e0*/  UIADD3.X UR5, UPT, UPT, URZ, UR5, URZ, UP0, !UPT ;  /* 0x00000005ff057290 */ /* 0x000fce00087fe4ff */
[----:B------:R3:W-:Y:S02]  /*02f0*/  UTMACCTL.PF [UR6] ;  /* 0x00000000060079b9 */ /* 0x0007e40008040000 */
[----:B------:R3:W-:Y:S02]  /*0300*/  UTMACCTL.PF [UR4] ;  /* 0x00000000040079b9 */ /* 0x0007e40008040000 */
[----:B---3--:R-:W-:Y:S01]  /*0310*/  NOP ;  /* 0x0000000000007918 */ /* 0x008fe20000000000 */
.L_x_5:
[----:B------:R-:W-:Y:S05]  /*0320*/  BSYNC.RECONVERGENT B0 ;  /* 0x0000000000007941 */ /* 0x000fea0003800200 */
.L_x_4:
[----:B------:R-:W-:Y:S04]  /*0330*/  BSSY.RECONVERGENT B0, `(.L_x_6) ;  /* 0x000000a000007945 */ /* 0x000fe80003800200 */
        /* <DEDUP_REMOVED lines=9> */
.L_x_7:
[----:B------:R-:W-:Y:S05]  /*03d0*/  BSYNC.RECONVERGENT B0 ;  /* 0x0000000000007941 */ /* 0x000fea0003800200 */
.L_x_6:
[----:B------:R-:W3:Y:S01]  /*03e0*/  LDCU.64 UR4, c[0x0][0x888] ;  /* 0x00011100ff0477ac */ /* 0x000ee20008000a00 */
[----:B------:R-:W-:Y:S02]  /*03f0*/  UISETP.EQ.U32.AND UP1, UPT, UR8, URZ, UPT ;  /* 0x000000ff0800728c */ /* 0x000fe4000bf22070 */
[----:B------:R-:W-:Y:S02]  /*0400*/  UPLOP3.LUT UP4, UPT, UPT, UPT, UPT, 0x80, 0x8 ;  /* 0x000000000008789c */ /* 0x000fe40003f8f070 */
[----:B---3--:R-:W-:-:S04]  /*0410*/  UISETP.NE.U32.AND UP0, UPT, UR4, URZ, UPT ;  /* 0x000000ff0400728c */ /* 0x008fc8000bf05070 */
[----:B------:R-:W-:-:S04]  /*0420*/  UISETP.NE.AND.EX UP0, UPT, UR5, URZ, UPT, UP0 ;  /* 0x000000ff0500728c */ /* 0x000fc8000bf05300 */
[----:B------:R-:W-:-:S04]  /*0430*/  UISETP.EQ.OR.EX UP2, UPT, UR9, URZ, !UP0, UP1 ;  /* 0x000000ff0900728c */ /* 0x000fc8000c742710 */
[----:B------:R-:W-:-:S05]  /*0440*/  UP2UR UR62, UPR, URZ, 0x4 ;  /* 0x00000004ff3e7883 */ /* 0x000fca0008000000 */
[----:B------:R-:W-:Y:S07]  /*0450*/  BRA.U !UP2, `(.L_x_8) ;  /* 0x000000010a207547 */ /* 0x000fee000b800000 */
[----:B------:R-:W-:Y:S01]  /*0460*/  UISETP.NE.U32.AND UP1, UPT, UR8, URZ, UPT ;  /* 0x000000ff0800728c */ /* 0x000fe2000bf25070 */
[----:B-----5:R-:W-:Y:S01]  /*0470*/  FSETP.NEU.AND P0, PT, R27, RZ, PT ;  /* 0x000000ff1b00720b */ /* 0x020fe20003f0d000 */
[----:B------:R-:W-:Y:S02]  /*0480*/  USEL UR4, URZ, 0xffffffff, UP0 ;  /* 0xffffffffff047887 */ /* 0x000fe40008000000 */
[----:B------:R-:W-:-:S10]  /*0490*/  UISETP.NE.AND.EX UP1, UPT, UR9, URZ, UPT, UP1 ;  /* 0x000000ff0900728c */ /* 0x000fd4000bf25310 */
[----:B------:R-:W-:Y:S01]  /*04a0*/  VOTEU.ANY UP0, P0 ;  /* 0x0000000000ff7886 */ /* 0x000fe20000000100 */
[----:B------:R-:W-:-:S04]  /*04b0*/  @!UP1 USEL UR4, URZ, 0xffffffff, UP0 ;  /* 0xffffffffff049887 */ /* 0x000fc80008000000 */
[----:B------:R-:W-:-:S04]  /*04c0*/  ULOP3.LUT UR4, UR4, 0x1, URZ, 0xc0, !UPT ;  /* 0x0000000104047892 */ /* 0x000fc8000f8ec0ff */
[----:B------:R-:W-:-:S11]  /*04d0*/  UISETP.NE.U32.AND UP4, UPT, UR4, 0x1, UPT ;  /* 0x000000010400788c */ /* 0x000fd6000bf85070 */
.L_x_8:
[----:B-1----:R-:W1:Y:S01]  /*04e0*/  SHFL.IDX PT, R2, R53, RZ, 0x1f ;  /* 0x00001fff35027589 */ /* 0x002e6200000e0000 */
[----:B------:R-:W-:-:S04]  /*04f0*/  UISETP.NE.AND UP0, UPT, UR17, 0x2, UPT ;  /* 0x000000021100788c */ /* 0x000fc8000bf05270 */
[----:B------:R-:W-:Y:S01]  /*0500*/  USEL UR53, URZ, 0x1, UP0 ;  /* 0x00000001ff357887 */ /* 0x000fe20008000000 */
[----:B-1----:R-:W-:-:S13]  /*0510*/  ISETP.NE.AND P0, PT, R2, RZ, PT ;  /* 0x000000ff0200720c */ /* 0x002fda0003f05270 */
[----:B------:R-:W-:Y:S05]  /*0520*/  @P0 BRA `(.L_x_9) ;  /* 0x0000000000480947 */ /* 0x000fea0003800000 */
[----:B------:R-:W1:Y:S01]  /*0530*/  S2UR UR4, SR_CgaCtaId ;  /* 0x00000000000479c3 */ /* 0x000e620000008800 */
[----:B------:R-:W-:Y:S01]  /*0540*/  UMOV UR5, 0x400 ;  /* 0x0000040000057882 */ /* 0x000fe20000000000 */
[----:B------:R-:W-:Y:S01]  /*0550*/  UMOV UR8, 0x1 ;  /* 0x0000000100087882 */ /* 0x000fe20000000000 */
[----:B------:R-:W-:Y:S01]  /*0560*/  UMOV UR6, 0x5 ;  /* 0x0000000500067882 */ /* 0x000fe20000000000 */
[----:B------:R-:W-:-:S04]  /*0570*/  UIADD3 UR8, UPT, UPT, -UR8, 0x100000, URZ ;  /* 0x0010000008087890 */ /* 0x000fc8000fffe1ff */
[----:B------:R-:W-:Y:S02]  /*0580*/  USHF.L.U32 UR9, UR8, 0xb, URZ ;  /* 0x0000000b08097899 */ /* 0x000fe400080006ff */
[----:B------:R-:W-:Y:S02]  /*0590*/  USHF.L.U32 UR8, UR8, 0x1, URZ ;  /* 0x0000000108087899 */ /* 0x000fe400080006ff */
[----:B------:R-:W-:-:S04]  /*05a0*/  UIADD3 UR6, UPT, UPT, -UR6, 0x100000, URZ ;  /* 0x0010000006067890 */ /* 0x000fc8000fffe1ff */
[----:B------:R-:W-:Y:S02]  /*05b0*/  USHF.L.U32 UR7, UR6, 0xb, URZ ;  /* 0x0000000b06077899 */ /* 0x000fe400080006ff */
[----:B------:R-:W-:Y:S01]  /*05c0*/  USHF.L.U32 UR6, UR6, 0x1, URZ ;  /* 0x0000000106067899 */ /* 0x000fe200080006ff */
[----:B------:R-:W-:Y:S01]  /*05d0*/  ELECT P0, URZ, PT ;  /* 0x0000000000ff782f */ /* 0x000fe20003800000 */
[----:B-1----:R-:W-:Y:S01]  /*05e0*/  ULEA UR4, UR4, UR5, 0x18 ;  /* 0x0000000504047291 */ /* 0x002fe2000f8ec0ff */
[----:B------:R-:W1:Y:S11]  /*05f0*/  FENCE.VIEW.ASYNC.S ;  /* 0x00000000000073c6 */ /* 0x000e760000000000 */
[----:B-1----:R1:W3:Y:S01]  /*0600*/  SYNCS.EXCH.64 URZ, [UR4], UR8 ;  /* 0x0000000804ff75b2 */ /* 0x0022e20008000100 */
[----:B------:R1:W4:Y:S01]  /*0610*/  SYNCS.EXCH.64 URZ, [UR4+0x10], UR6 ;  /* 0x0000100604ff75b2 */ /* 0x0003220008000100 */
[----:B------:R1:W1:Y:S01]  /*0620*/  SYNCS.EXCH.64 URZ, [UR4+0x8], UR8 ;  /* 0x0000080804ff75b2 */ /* 0x0002620008000100 */
[----:B------:R1:W1:Y:S01]  /*0630*/  SYNCS.EXCH.64 URZ, [UR4+0x18], UR6 ;  /* 0x0000180604ff75b2 */ /* 0x0002620008000100 */
[----:B------:R-:W-:Y:S01]  /*0640*/  NOP ;  /* 0x0000000000007918 */ /* 0x000fe20000000000 */
.L_x_9:
[----:B------:R-:W2:Y:S01]  /*0650*/  SHFL.IDX PT, R2, R53, RZ, 0x1f ;  /* 0x00001fff35027589 */ /* 0x000ea200000e0000 */
[----:B------:R-:W-:Y:S01]  /*0660*/  NOP ;  /* 0x0000000000007918 */ /* 0x000fe20000000000 */
[----:B--2---:R-:W-:-:S13]  /*0670*/  ISETP.NE.AND P0, PT, R2, 0x1, PT ;  /* 0x000000010200780c */ /* 0x004fda0003f05270 */
[----:B------:R-:W-:Y:S05]  /*0680*/  @P0 BRA `(.L_x_10) ;  /* 0x0000000000580947 */ /* 0x000fea0003800000 */
[----:B-1----:R-:W1:Y:S01]  /*0690*/  S2UR UR4, SR_CgaCtaId ;  /* 0x00000000000479c3 */ /* 0x002e620000008800 */
        /* <DEDUP_REMOVED lines=12> */
[----:B-1----:R2:W1:Y:S01]  /*0760*/  SYNCS.EXCH.64 URZ, [UR4+0x20], UR8 ;  /* 0x0000200804ff75b2 */ /* 0x0024620008000100 */
[----:B------:R2:W1:Y:S01]  /*0770*/  SYNCS.EXCH.64 URZ, [UR4+0x40], UR6 ;  /* 0x0000400604ff75b2 */ /* 0x0004620008000100 */
[----:B------:R2:W1:Y:S01]  /*0780*/  SYNCS.EXCH.64 URZ, [UR4+0x28], UR8 ;  /* 0x0000280804ff75b2 */ /* 0x0004620008000100 */
[----:B------:R2:W1:Y:S01]  /*0790*/  SYNCS.EXCH.64 URZ, [UR4+0x48], UR6 ;  /* 0x0000480604ff75b2 */ /* 0x0004620008000100 */
[----:B------:R2:W1:Y:S01]  /*07a0*/  SYNCS.EXCH.64 URZ, [UR4+0x30], UR8 ;  /* 0x0000300804ff75b2 */ /* 0x0004620008000100 */
[----:B------:R2:W1:Y:S01]  /*07b0*/  SYNCS.EXCH.64 URZ, [UR4+0x50], UR6 ;  /* 0x0000500604ff75b2 */ /* 0x0004620008000100 */
[----:B------:R2:W1:Y:S01]  /*07c0*/  SYNCS.EXCH.64 URZ, [UR4+0x38], UR8 ;  /* 0x0000380804ff75b2 */ /* 0x0004620008000100 */
[----:B------:R2:W1:Y:S02]  /*07d0*/  SYNCS.EXCH.64 URZ, [UR4+0x58], UR6 ;  /* 0x0000580604ff75b2 */ /* 0x0004640008000100 */
[----:B--2---:R-:W-:Y:S01]  /*07e0*/  NOP ;  /* 0x0000000000007918 */ /* 0x004fe20000000000 */
.L_x_10:
[----:B------:R-:W2:Y:S01]  /*07f0*/  SHFL.IDX PT, R2, R53, RZ, 0x1f ;  /* 0x00001fff35027589 */ /* 0x000ea200000e0000 */
[----:B------:R-:W-:Y:S01]  /*0800*/  NOP ;  /* 0x0000000000007918 */ /* 0x000fe20000000000 */
[----:B--2---:R-:W-:-:S13]  /*0810*/  ISETP.NE.AND P0, PT, R2, 0x3, PT ;  /* 0x000000030200780c */ /* 0x004fda0003f05270 */
[----:B------:R-:W-:Y:S05]  /*0820*/  @P0 BRA `(.L_x_11) ;  /* 0x0000000000300947 */ /* 0x000fea0003800000 */
[----:B-1----:R-:W1:Y:S01]  /*0830*/  S2UR UR4, SR_CgaCtaId ;  /* 0x00000000000479c3 */ /* 0x002e620000008800 */
[----:B------:R-:W-:Y:S01]  /*0840*/  UMOV UR6, 0x400 ;  /* 0x0000040000067882 */ /* 0x000fe20000000000 */
[----:B------:R-:W-:Y:S01]  /*0850*/  UMOV UR5, 0x20 ;  /* 0x0000002000057882 */ /* 0x000fe20000000000 */
[----:B------:R-:W-:Y:S01]  /*0860*/  ELECT P0, URZ, PT ;  /* 0x0000000000ff782f */ /* 0x000fe20003800000 */
[----:B-1----:R-:W-:Y:S02]  /*0870*/  ULEA UR6, UR4, UR6, 0x18 ;  /* 0x0000000604067291 */ /* 0x002fe4000f8ec0ff */
[----:B------:R-:W-:-:S04]  /*0880*/  UIADD3 UR4, UPT, UPT, -UR5, 0x100000, URZ ;  /* 0x0010000005047890 */ /* 0x000fc8000fffe1ff */
[----:B------:R-:W-:Y:S02]  /*0890*/  USHF.L.U32 UR5, UR4, 0xb, URZ ;  /* 0x0000000b04057899 */ /* 0x000fe400080006ff */
[----:B------:R-:W-:Y:S01]  /*08a0*/  USHF.L.U32 UR4, UR4, 0x1, URZ ;  /* 0x0000000104047899 */ /* 0x000fe200080006ff */
[----:B------:R-:W1:Y:S11]  /*08b0*/  FENCE.VIEW.ASYNC.S ;  /* 0x00000000000073c6 */ /* 0x000e760000000000 */
[----:B-1----:R2:W1:Y:S01]  /*08c0*/  SYNCS.EXCH.64 URZ, [UR6+0x60], UR4 ;  /* 0x0000600406ff75b2 */ /* 0x0024620008000100 */
[----:B------:R2:W1:Y:S02]  /*08d0*/  SYNCS.EXCH.64 URZ, [UR6+0x68], UR4 ;  /* 0x0000680406ff75b2 */ /* 0x0004640008000100 */
[----:B--2---:R-:W-:Y:S01]  /*08e0*/  NOP ;  /* 0x0000000000007918 */ /* 0x004fe20000000000 */
.L_x_11:
[----:B------:R-:W2:Y:S01]  /*08f0*/  SHFL.IDX PT, R2, R53, RZ, 0x1f ;  /* 0x00001fff35027589 */ /* 0x000ea200000e0000 */
[----:B------:R-:W-:Y:S01]  /*0900*/  NOP ;  /* 0x0000000000007918 */ /* 0x000fe20000000000 */
[----:B--2---:R-:W-:-:S13]  /*0910*/  ISETP.NE.AND P0, PT, R2, 0x4, PT ;  /* 0x000000040200780c */ /* 0x004fda0003f05270 */
[----:B------:R-:W-:Y:S05]  /*0920*/  @P0 BRA `(.L_x_12) ;  /* 0x00000000004c0947 */ /* 0x000fea0003800000 */
[----:B-1----:R-:W1:Y:S01]  /*0930*/  S2UR UR6, SR_CgaCtaId ;  /* 0x00000000000679c3 */ /* 0x002e620000008800 */
[----:B------:R-:W-:Y:S01]  /*0940*/  UMOV UR4, 0x720 ;  /* 0x0000072000047882 */ /* 0x000fe20000000000 */
[----:B------:R-:W-:Y:S01]  /*0950*/  UMOV UR5, 0x400 ;  /* 0x0000040000057882 */ /* 0x000fe20000000000 */
[----:B------:R-:W-:Y:S01]  /*0960*/  USEL UR4, UR4, 0x620, UP4 ;  /* 0x0000062004047887 */ /* 0x000fe2000a000000 */
[----:B------:R-:W-:Y:S01]  /*0970*/  UMOV UR8, 0x1 ;  /* 0x0000000100087882 */ /* 0x000fe20000000000 */
[----:B------:R-:W-:Y:S01]  /*0980*/  ELECT P0, URZ, PT ;  /* 0x0000000000ff782f */ /* 0x000fe20003800000 */
[----:B------:R-:W-:-:S04]  /*0990*/  UIADD3 UR8, UPT, UPT, -UR8, 0x100000, URZ ;  /* 0x0010000008087890 */ /* 0x000fc8000fffe1ff */
[----:B------:R-:W-:Y:S02]  /*09a0*/  USHF.L.U32 UR9, UR8, 0xb, URZ ;  /* 0x0000000b08097899 */ /* 0x000fe400080006ff */
[----:B------:R-:W-:Y:S02]  /*09b0*/  USHF.L.U32 UR8, UR8, 0x1, URZ ;  /* 0x0000000108087899 */ /* 0x000fe400080006ff */
[----:B-1----:R-:W-:Y:S02]  /*09c0*/  ULEA UR6, UR6, UR5, 0x18 ;  /* 0x0000000506067291 */ /* 0x002fe4000f8ec0ff */
[----:B------:R-:W-:-:S04]  /*09d0*/  UIADD3 UR4, UPT, UPT, -UR4, 0x100000, URZ ;  /* 0x0010000004047890 */ /* 0x000fc8000fffe1ff */
[----:B------:R-:W-:Y:S02]  /*09e0*/  USHF.L.U32 UR5, UR4, 0xb, URZ ;  /* 0x0000000b04057899 */ /* 0x000fe400080006ff */
[----:B------:R-:W-:Y:S01]  /*09f0*/  USHF.L.U32 UR4, UR4, 0x1, URZ ;  /* 0x0000000104047899 */ /* 0x000fe200080006ff */
[----:B------:R-:W1:Y:S03]  /*0a00*/  FENCE.VIEW.ASYNC.S ;  /* 0x00000000000073c6 */ /* 0x000e660000000000 */
[----:B-1----:R2:W1:Y:S08]  /*0a10*/  SYNCS.EXCH.64 URZ, [UR6+0x70], UR8 ;  /* 0x0000700806ff75b2 */ /* 0x0024700008000100 */
[----:B------:R2:W1:Y:S01]  /*0a20*/  SYNCS.EXCH.64 URZ, [UR6+0x80], UR4 ;  /* 0x0000800406ff75b2 */ /* 0x0004620008000100 */
[----:B------:R2:W1:Y:S01]  /*0a30*/  SYNCS.EXCH.64 URZ, [UR6+0x78], UR8 ;  /* 0x0000780806ff75b2 */ /* 0x0004620008000100 */
[----:B------:R2:W1:Y:S02]  /*0a40*/  SYNCS.EXCH.64 URZ, [UR6+0x88], UR4 ;  /* 0x0000880406ff75b2 */ /* 0x0004640008000100 */
[----:B--2---:R-:W-:Y:S01]  /*0a50*/  NOP ;  /* 0x0000000000007918 */ /* 0x004fe20000000000 */
.L_x_12:
        /* <DEDUP_REMOVED lines=26> */
.L_x_13:
[----:B------:R-:W2:Y:S01]  /*0c00*/  SHFL.IDX PT, R2, R53, RZ, 0x1f ;  /* 0x00001fff35027589 */ /* 0x000ea200000e0000 */
[----:B------:R-:W1:Y:S01]  /*0c10*/  S2UR UR63, SR_CgaCtaId ;  /* 0x00000000003f79c3 */ /* 0x000e620000008800 */
[----:B------:R-:W-:Y:S01]  /*0c20*/  NOP ;  /* 0x0000000000007918 */ /* 0x000fe20000000000 */
[----:B--2---:R-:W-:-:S13]  /*0c30*/  ISETP.NE.AND P0, PT, R2, 0x3, PT ;  /* 0x000000030200780c */ /* 0x004fda0003f05270 */
[----:B-1----:R-:W-:Y:S05]  /*0c40*/  @P0 BRA `(.L_x_14) ;  /* 0x0000000000340947 */ /* 0x002fea0003800000 */
[----:B------:R-:W-:Y:S01]  /*0c50*/  UMOV UR4, 0x400 ;  /* 0x0000040000047882 */ /* 0x000fe20000000000 */
[----:B------:R-:W-:Y:S01]  /*0c60*/  UMOV UR6, 0x20 ;  /* 0x0000002000067882 */ /* 0x000fe20000000000 */
[----:B------:R-:W-:Y:S02]  /*0c70*/  ULEA UR4, UR63, UR4, 0x18 ;  /* 0x000000043f047291 */ /* 0x000fe4000f8ec0ff */
[----:B------:R-:W-:-:S04]  /*0c80*/  UIADD3 UR6, UPT, UPT, -UR6, 0x100000, URZ ;  /* 0x0010000006067890 */ /* 0x000fc8000fffe1ff */
[----:B------:R-:W-:Y:S02]  /*0c90*/  USHF.L.U32 UR7, UR6, 0xb, URZ ;  /* 0x0000000b06077899 */ /* 0x000fe400080006ff */
[----:B------:R-:W-:Y:S01]  /*0ca0*/  USHF.L.U32 UR6, UR6, 0x1, URZ ;  /* 0x0000000106067899 */ /* 0x000fe200080006ff */
[----:B------:R-:W-:Y:S01]  /*0cb0*/  ELECT P0, URZ, PT ;  /* 0x0000000000ff782f */ /* 0x000fe20003800000 */
[----:B------:R-:W1:Y:S10]  /*0cc0*/  FENCE.VIEW.ASYNC.S ;  /* 0x00000000000073c6 */ /* 0x000e740000000000 */
[----:B-1----:R1:W2:Y:S01]  /*0cd0*/  SYNCS.EXCH.64 URZ, [UR4+0xd0], UR6 ;  /* 0x0000d00604ff75b2 */ /* 0x0022a20008000100 */
[----:B------:R1:W1:Y:S01]  /*0ce0*/  SYNCS.EXCH.64 URZ, [UR4+0xe0], UR6 ;  /* 0x0000e00604ff75b2 */ /* 0x0002620008000100 */
[----:B------:R1:W1:Y:S01]  /*0cf0*/  SYNCS.EXCH.64 URZ, [UR4+0xd8], UR6 ;  /* 0x0000d80604ff75b2 */ /* 0x0002620008000100 */
[----:B------:R1:W1:Y:S01]  /*0d00*/  SYNCS.EXCH.64 URZ, [UR4+0xe8], UR6 ;  /* 0x0000e80604ff75b2 */ /* 0x0002620008000100 */
[----:B------:R-:W-:Y:S01]  /*0d10*/  NOP ;  /* 0x0000000000007918 */ /* 0x000fe20000000000 */
.L_x_14:
[----:B-1----:R-:W1:Y:S01]  /*0d20*/  LDCU UR4, c[0x0][0x36c] ;  /* 0x00006d80ff0477ac */ /* 0x002e620008000800 */
[----:B------:R-:W-:Y:S01]  /*0d30*/  ISETP.NE.OR P4, PT, R0, 0x2, !P4 ;  /* 0x000000020000780c */ /* 0x000fe20006785670 */
[----:B------:R-:W-:Y:S01]  /*0d40*/  NOP ;  /* 0x0000000000007918 */ /* 0x000fe20000000000 */
[----:B------:R-:W-:Y:S01]  /*0d50*/  LOP3.LUT R0, R64, 0x1f, RZ, 0xc0, !PT ;  /* 0x0000001f40007812 */ /* 0x000fe200078ec0ff */
[----:B------:R-:W-:Y:S02]  /*0d60*/  UISETP.NE.AND UP5, UPT, UR17, URZ, UPT ;  /* 0x000000ff1100728c */ /* 0x000fe4000bfa5270 */
[----:B-1----:R-:W-:-:S09]  /*0d70*/  UISETP.EQ.U32.AND UP6, UPT, UR4, 0x1, UPT ;  /* 0x000000010400788c */ /* 0x002fd2000bfc2070 */
[----:B------:R-:W-:Y:S05]  /*0d80*/  BRA.U !UP6, `(.L_x_15) ;  /* 0x000000010e087547 */ /* 0x000fea000b800000 */
[----:B--234-:R-:W-:Y:S01]  /*0d90*/  UCGABAR_ARV ;  /* 0x00000000000079c7 */ /* 0x01cfe20008000000 */
[----:B------:R-:W-:Y:S05]  /*0da0*/  BRA `(.L_x_16) ;  /* 0x0000000000047947 */ /* 0x000fea0003800000 */
.L_x_15:
[----:B--234-:R-:W-:Y:S01]  /*0db0*/  NOP ;  /* 0x0000000000007918 */ /* 0x01cfe20000000000 */
.L_x_16:
[----:B------:R-:W1:Y:S01]  /*0dc0*/  S2UR UR16, SR_CTAID.X ;  /* 0x00000000001079c3 */ /* 0x000e620000002500 */
[----:B------:R-:W-:-:S05]  /*0dd0*/  CS2R.32 R55, SR_CgaSize ;  /* 0x0000000000377805 */ /* 0x000fca0000008a00 */
[----:B------:R-:W-:-:S05]  /*0de0*/  IMAD R55, R55, -0xa0, RZ ;  /* 0xffffff6037377824 */ /* 0x000fca00078e02ff */
[----:B------:R-:W-:-:S14]  /*0df0*/  R2UR UR5, R55 ;  /* 0x00000000370572ca */ /* 0x000fdc00000e0000 */
[----:B------:R-:W2:Y:S01]  /*0e00*/  LDCU UR5, c[0x0][UR5+0x2b0] ;  /* 0x00005600050577ac */ /* 0x000ea20008000800 */
[----:B------:R-:W-:-:S05]  /*0e10*/  CS2R.32 R55, SR_CgaSize ;  /* 0x0000000000377805 */ /* 0x000fca0000008a00 */
[----:B------:R-:W-:-:S05]  /*0e20*/  IMAD R55, R55, -0xa0, RZ ;  /* 0xffffff6037377824 */ /* 0x000fca00078e02ff */
[----:B------:R-:W-:-:S14]  /*0e30*/  R2UR UR4, R55 ;  /* 0x00000000370472ca */ /* 0x000fdc00000e0000 */
[----:B------:R-:W3:Y:S01]  /*0e40*/  LDCU UR4, c[0x0][UR4+0x2b4] ;  /* 0x00005680040477ac */ /* 0x000ee20008000800 */
[----:B------:R-:W4:Y:S01]  /*0e50*/  S2UR UR20, SR_CTAID.Y ;  /* 0x00000000001479c3 */ /* 0x000f220000002600 */
[----:B------:R-:W-:-:S05]  /*0e60*/  CS2R.32 R55, SR_CgaSize ;  /* 0x0000000000377805 */ /* 0x000fca0000008a00 */
[----:B------:R-:W-:-:S05]  /*0e70*/  IMAD R55, R55, -0xa0, RZ ;  /* 0xffffff6037377824 */ /* 0x000fca00078e02ff */
[----:B------:R-:W-:-:S14]  /*0e80*/  R2UR UR7, R55 ;  /* 0x00000000370772ca */ /* 0x000fdc00000e0000 */
[----:B------:R-:W3:Y:S01]  /*0e90*/  LDCU UR7, c[0x0][UR7+0x2a0] ;  /* 0x00005400070777ac */ /* 0x000ee20008000800 */
[----:B------:R-:W-:-:S05]  /*0ea0*/  CS2R.32 R55, SR_CgaSize ;  /* 0x0000000000377805 */ /* 0x000fca0000008a00 */
[----:B------:R-:W-:-:S05]  /*0eb0*/  IMAD R55, R55, -0xa0, RZ ;  /* 0xffffff6037377824 */ /* 0x000fca00078e02ff */
[----:B------:R-:W-:-:S14]  /*0ec0*/  R2UR UR8, R55 ;  /* 0x00000000370872ca */ /* 0x000fdc00000e0000 */
[----:B------:R-:W3:Y:S01]  /*0ed0*/  LDCU UR8, c[0x0][UR8+0x2a4] ;  /* 0x00005480080877ac */ /* 0x000ee20008000800 */
[----:B------:R-:W-:Y:S02]  /*0ee0*/  ULOP3.LUT UR70, UR63, 0x3, URZ, 0xc0, !UPT ;  /* 0x000000033f467892 */ /* 0x000fe4000f8ec0ff */
[----:B------:R-:W-:Y:S02]  /*0ef0*/  USHF.R.U32.HI UR27, URZ, 0x2, UR63 ;  /* 0x00000002ff1b7899 */ /* 0x000fe4000801163f */
[----:B------:R-:W-:Y:S02]  /*0f00*/  UISETP.GT.U32.AND UP1, UPT, UR70, 0xffff, UPT ;  /* 0x0000ffff4600788c */ /* 0x000fe4000bf24070 */
[----:B------:R-:W-:Y:S01]  /*0f10*/  USHF.L.U32 UR38, UR63, 0x8, URZ ;  /* 0x000000083f267899 */ /* 0x000fe200080006ff */
[----:B-1----:R-:W-:Y:S01]  /*0f20*/  I2FP.F32.U32 R3, UR16 ;  /* 0x0000001000037c45 */ /* 0x002fe20008201000 */
[----:B------:R-:W1:Y:S04]  /*0f30*/  LDCU UR21, c[0x0][0xb24] ;  /* 0x00016480ff1577ac */ /* 0x000e680008000800 */
[----:B--2---:R-:W-:Y:S01]  /*0f40*/  FMUL R3, R3, UR5 ;  /* 0x0000000503037c20 */ /* 0x004fe20008400000 */
[----:B------:R-:W2:Y:S01]  /*0f50*/  LDCU UR39, c[0x0][0xb24] ;  /* 0x00016480ff2777ac */ /* 0x000ea20008000800 */
[----:B----4-:R-:W-:Y:S01]  /*0f60*/  I2FP.F32.U32 R2, UR20 ;  /* 0x0000001400027c45 */ /* 0x010fe20008201000 */
[----:B------:R-:W4:Y:S03]  /*0f70*/  LDCU UR28, c[0x0][0xb30] ;  /* 0x00016600ff1c77ac */ /* 0x000f260008000800 */
[----:B------:R-:W1:Y:S01]  /*0f80*/  F2I.U32.TRUNC.NTZ R3, R3 ;  /* 0x0000000300037305 */ /* 0x000e62000020f000 */
[----:B---3--:R-:W-:Y:S01]  /*0f90*/  FMUL R2, R2, UR4 ;  /* 0x0000000402027c20 */ /* 0x008fe20008400000 */
[----:B------:R-:W-:-:S02]  /*0fa0*/  ULOP3.LUT UR4, UR63, 0x4, URZ, 0xc0, !UPT ;  /* 0x000000043f047892 */ /* 0x000fc4000f8ec0ff */
[----:B------:R-:W-:Y:S02]  /*0fb0*/  USHF.L.U32 UR37, UR63, 0xa, URZ ;  /* 0x0000000a3f257899 */ /* 0x000fe400080006ff */
[----:B------:R-:W-:Y:S02]  /*0fc0*/  UISETP.GT.U32.AND UP0, UPT, UR4, 0xffff, UPT ;  /* 0x0000ffff0400788c */ /* 0x000fe4000bf04070 */
[----:B------:R-:W3:Y:S01]  /*0fd0*/  F2I.U32.TRUNC.NTZ R2, R2 ;  /* 0x0000000200027305 */ /* 0x000ee2000020f000 */
[----:B------:R-:W-:Y:S01]  /*0fe0*/  UMOV UR32, 0x11 ;  /* 0x0000001100207882 */ /* 0x000fe20000000000 */
[----:B------:R-:W-:Y:S02]  /*0ff0*/  USEL UR31, UR70, 0xffff, !UP1 ;  /* 0x0000ffff461f7887 */ /* 0x000fe4000c800000 */
[----:B------:R-:W-:Y:S01]  /*1000*/  USEL UR30, UR4, 0xffff, !UP0 ;  /* 0x0000ffff041e7887 */ /* 0x000fe2000c000000 */
[----:B-1----:R-:W-:Y:S02]  /*1010*/  R2UR UR5, R3 ;  /* 0x00000000030572ca */ /* 0x002fe400000e0000 */
[----:B---3--:R-:W-:-:S02]  /*1020*/  R2UR UR6, R2 ;  /* 0x00000000020672ca */ /* 0x008fc400000e0000 */
[----:B------:R-:W-:-:S09]  /*1030*/  PRMT R2, RZ, 0x7610, R2 ;  /* 0x00007610ff027816 */ /* 0x000fd20000000002 */
[----:B------:R-:W-:-:S04]  /*1040*/  UIADD3 UR5, UPT, UPT, -UR5, URZ, URZ ;  /* 0x000000ff05057290 */ /* 0x000fc8000fffe1ff */
[----:B------:R-:W-:Y:S02]  /*1050*/  UIMAD UR5, UR7, UR5, UR16 ;  /* 0x00000005070572a4 */ /* 0x000fe4000f8e0210 */
[----:B------:R-:W-:-:S04]  /*1060*/  UIADD3 UR4, UPT, UPT, -UR6, URZ, URZ ;  /* 0x000000ff06047290 */ /* 0x000fc8000fffe1ff */
[----:B------:R-:W-:Y:S01]  /*1070*/  IMAD.U32 R55, RZ, RZ, UR5 ;  /* 0x00000005ff377e24 */ /* 0x000fe2000f8e00ff */
[----:B------:R-:W-:-:S06]  /*1080*/  UIMAD UR4, UR8, UR4, UR20 ;  /* 0x00000004080472a4 */ /* 0x000fcc000f8e0214 */
[----:B------:R-:W-:Y:S01]  /*1090*/  IMAD.U32 R54, RZ, RZ, UR4 ;  /* 0x00000004ff367e24 */ /* 0x000fe2000f8e00ff */
[----:B--2-4-:R-:W-:Y:S06]  /*10a0*/  BRA.U UP5, `(.L_x_17) ;  /* 0x0000000105747547 */ /* 0x014fec000b800000 */
[----:B------:R-:W-:Y:S02]  /*10b0*/  R2UR UR4, R54 ;  /* 0x00000000360472ca */ /* 0x000fe400000e0000 */
[----:B------:R-:W-:-:S11]  /*10c0*/  R2UR UR8, R55 ;  /* 0x00000000370872ca */ /* 0x000fd600000e0000 */
[----:B------:R-:W-:Y:S02]  /*10d0*/  UISETP.NE.AND UP2, UPT, UR4, URZ, UPT ;  /* 0x000000ff0400728c */ /* 0x000fe4000bf45270 */
[----:B------:R-:W-:Y:S02]  /*10e0*/  UISETP.NE.AND UP3, UPT, UR4, 0x1, UPT ;  /* 0x000000010400788c */ /* 0x000fe4000bf65270 */
[----:B------:R-:W-:Y:S02]  /*10f0*/  UISETP.NE.AND UP0, UPT, UR8, URZ, UP2 ;  /* 0x000000ff0800728c */ /* 0x000fe40009705270 */
[----:B------:R-:W-:Y:S02]  /*1100*/  USEL UR4, URZ, 0x10, UP3 ;  /* 0x00000010ff047887 */ /* 0x000fe40009800000 */
[----:B------:R-:W-:Y:S02]  /*1110*/  USEL UR11, URZ, 0x1, UP0 ;  /* 0x00000001ff0b7887 */ /* 0x000fe40008000000 */
[----:B------:R-:W-:-:S02]  /*1120*/  UISETP.NE.AND UP0, UPT, UR8, URZ, UPT ;  /* 0x000000ff0800728c */ /* 0x000fc4000bf05270 */
[----:B------:R-:W-:Y:S02]  /*1130*/  USEL UR5, URZ, 0x2, UP2 ;  /* 0x00000002ff057887 */ /* 0x000fe40009000000 */
[----:B------:R-:W-:Y:S02]  /*1140*/  USEL UR9, UR4, 0x10, UP0 ;  /* 0x0000001004097887 */ /* 0x000fe40008000000 */
[----:B------:R-:W-:Y:S02]  /*1150*/  UISETP.NE.AND UP0, UPT, UR8, 0x1, UPT ;  /* 0x000000010800788c */ /* 0x000fe4000bf05270 */
[----:B------:R-:W-:Y:S02]  /*1160*/  USEL UR4, URZ, 0x20, UP3 ;  /* 0x00000020ff047887 */ /* 0x000fe40009800000 */
[----:B------:R-:W-:Y:S02]  /*1170*/  UISETP.NE.AND UP1, UPT, UR8, 0x2, UPT ;  /* 0x000000020800788c */ /* 0x000fe4000bf25270 */
[----:B------:R-:W-:-:S02]  /*1180*/  USEL UR6, URZ, 0x4, UP2 ;  /* 0x00000004ff067887 */ /* 0x000fc40009000000 */
[----:B------:R-:W-:Y:S02]  /*1190*/  USEL UR7, UR5, 0x2, UP0 ;  /* 0x0000000205077887 */ /* 0x000fe40008000000 */
[----:B------:R-:W-:Y:S02]  /*11a0*/  USEL UR10, UR4, 0x20, UP0 ;  /* 0x00000020040a7887 */ /* 0x000fe40008000000 */
[----:B------:R-:W-:Y:S02]  /*11b0*/  UISETP.NE.AND UP0, UPT, UR8, 0x3, UPT ;  /* 0x000000030800788c */ /* 0x000fe4000bf05270 */
[----:B------:R-:W-:Y:S02]  /*11c0*/  USEL UR5, URZ, 0x40, UP3 ;  /* 0x00000040ff057887 */ /* 0x000fe40009800000 */
[----:B------:R-:W-:Y:S02]  /*11d0*/  USEL UR8, UR6, 0x4, UP1 ;  /* 0x0000000406087887 */ /* 0x000fe40008800000 */
[----:B------:R-:W-:-:S02]  /*11e0*/  USEL UR4, URZ, 0x8, UP2 ;  /* 0x00000008ff047887 */ /* 0x000fc40009000000 */
[----:B------:R-:W-:Y:S02]  /*11f0*/  UIADD3 UR6, UPT, UPT, UR7, UR9, UR11 ;  /* 0x0000000907067290 */ /* 0x000fe4000fffe00b */
[----:B------:R-:W-:Y:S02]  /*1200*/  USEL UR7, UR5, 0x40, UP1 ;  /* 0x0000004005077887 */ /* 0x000fe40008800000 */
[----:B------:R-:W-:Y:S02]  /*1210*/  USEL UR12, URZ, 0x80, UP3 ;  /* 0x00000080ff0c7887 */ /* 0x000fe40009800000 */
[----:B------:R-:W-:Y:S02]  /*1220*/  USEL UR4, UR4, 0x8, UP0 ;  /* 0x0000000804047887 */ /* 0x000fe40008000000 */
[----:B------:R-:W-:Y:S02]  /*1230*/  UIADD3 UR5, UPT, UPT, UR8, UR10, UR6 ;  /* 0x0000000a08057290 */ /* 0x000fe4000fffe006 */
[----:B------:R-:W-:-:S02]  /*1240*/  USEL UR6, UR12, 0x80, UP0 ;  /* 0x000000800c067887 */ /* 0x000fc40008000000 */
[----:B------:R-:W-:-:S04]  /*1250*/  UIADD3 UR4, UPT, UPT, UR4, UR7, UR5 ;  /* 0x0000000704047290 */ /* 0x000fc8000fffe005 */
[----:B------:R-:W-:-:S06]  /*1260*/  UIADD3 UR4, UPT, UPT, UR4, UR6, URZ ;  /* 0x0000000604047290 */ /* 0x000fcc000fffe0ff */
[----:B------:R-:W-:-:S07]  /*1270*/  IMAD.U32 R2, RZ, RZ, UR4 ;  /* 0x00000004ff027e24 */ /* 0x000fce000f8e00ff */
.L_x_17:
[----:B------:R-:W1:Y:S01]  /*1280*/  S2UR UR60, SR_CTAID.Z ;  /* 0x00000000003c79c3 */ /* 0x000e620000002700 */
[----:B------:R-:W-:Y:S01]  /*1290*/  UISETP.GE.AND UP0, UPT, UR21, 0x1, UPT ;  /* 0x000000011500788c */ /* 0x000fe2000bf06270 */
[----:B------:R-:W-:-:S08]  /*12a0*/  UMOV UR29, 0xf ;  /* 0x0000000f001d7882 */ /* 0x000fd00000000000 */
[----:B------:R-:W-:Y:S05]  /*12b0*/  BRA.U !UP0, `(.L_x_18) ;  /* 0x0000000108d47547 */ /* 0x000fea000b800000 */
[----:B------:R-:W2:Y:S01]  /*12c0*/  LDCU.128 UR12, c[0x0][0xb10] ;  /* 0x00016200ff0c77ac */ /* 0x000ea20008000c00 */
[----:B------:R-:W3:Y:S01]  /*12d0*/  LDCU UR6, c[0x0][0x370] ;  /* 0x00006e00ff0677ac */ /* 0x000ee20008000800 */
[----:B------:R-:W4:Y:S01]  /*12e0*/  LDCU UR5, c[0x0][0x374] ;  /* 0x00006e80ff0577ac */ /* 0x000f220008000800 */
[----:B------:R-:W1:Y:S01]  /*12f0*/  LDCU UR26, c[0x0][0xb0c] ;  /* 0x00016180ff1a77ac */ /* 0x000e620008000800 */
[----:B------:R-:W1:Y:S01]  /*1300*/  LDCU UR4, c[0x0][0xb20] ;  /* 0x00016400ff0477ac */ /* 0x000e620008000800 */
[----:B------:R-:W1:Y:S01]  /*1310*/  LDCU.64 UR8, c[0x0][0xb28] ;  /* 0x00016500ff0877ac */ /* 0x000e620008000a00 */
[----:B--2---:R-:W-:Y:S02]  /*1320*/  UISETP.NE.AND UP0, UPT, UR14, 0x1, UPT ;  /* 0x000000010e00788c */ /* 0x004fe4000bf05270 */
[----:B----4-:R-:W-:Y:S02]  /*1330*/  UIMAD.WIDE.U32 UR10, UR5, UR15, URZ ;  /* 0x0000000f050a72a5 */ /* 0x010fe4000f8e00ff */
[----:B---3--:R-:W-:-:S02]  /*1340*/  UIMAD.WIDE.U32 UR22, UR6, UR12, URZ ;  /* 0x0000000c061672a5 */ /* 0x008fc4000f8e00ff */
[----:B-1----:R-:W-:Y:S02]  /*1350*/  UISETP.NE.AND UP1, UPT, UR26, 0x1, UPT ;  /* 0x000000011a00788c */ /* 0x002fe4000bf25270 */
[----:B------:R-:W-:Y:S01]  /*1360*/  UISETP.NE.AND UP2, UPT, UR21, 0x1, UPT ;  /* 0x000000011500788c */ /* 0x000fe2000bf45270 */
[----:B------:R-:W-:Y:S02]  /*1370*/  UMOV UR10, UR11 ;  /* 0x0000000b000a7c82 */ /* 0x000fe40008000000 */
[----:B------:R-:W-:Y:S01]  /*1380*/  UMOV UR22, UR23 ;  /* 0x0000001700167c82 */ /* 0x000fe20008000000 */
[----:B------:R-:W-:Y:S02]  /*1390*/  @UP0 USHF.R.U32.HI UR5, URZ, UR4, UR10 ;  /* 0x00000004ff050299 */ /* 0x000fe4000801160a */
[----:B------:R-:W-:Y:S02]  /*13a0*/  UIMAD.WIDE.U32 UR24, UR20, UR15, URZ ;  /* 0x0000000f141872a5 */ /* 0x000fe4000f8e00ff */
[----:B------:R-:W-:-:S02]  /*13b0*/  UIMAD.WIDE.U32 UR10, UR5, UR8, URZ ;  /* 0x00000008050a72a5 */ /* 0x000fc4000f8e00ff */
[----:B------:R-:W-:Y:S02]  /*13c0*/  @UP1 USHF.R.U32.HI UR6, URZ, UR13, UR22 ;  /* 0x0000000dff061299 */ /* 0x000fe40008011616 */
[----:B------:R-:W-:Y:S02]  /*13d0*/  UIMAD.WIDE.U32 UR18, UR16, UR12, URZ ;  /* 0x0000000c101272a5 */ /* 0x000fe4000f8e00ff */
[----:B------:R-:W-:Y:S01]  /*13e0*/  UIMAD.WIDE.U32 UR22, UR6, UR8, URZ ;  /* 0x00000008061672a5 */ /* 0x000fe2000f8e00ff */
[----:B------:R-:W-:Y:S01]  /*13f0*/  UMOV UR24, UR25 ;  /* 0x0000001900187c82 */ /* 0x000fe20008000000 */
[----:B------:R-:W-:Y:S01]  /*1400*/  UMOV UR10, UR11 ;  /* 0x0000000b000a7c82 */ /* 0x000fe20008000000 */
[----:B------:R-:W-:Y:S02]  /*1410*/  USHF.R.U32.HI UR24, URZ, UR4, UR24 ;  /* 0x00000004ff187299 */ /* 0x000fe40008011618 */
[----:B------:R-:W-:Y:S02]  /*1420*/  @UP2 USHF.R.U32.HI UR5, URZ, UR9, UR10 ;  /* 0x00000009ff052299 */ /* 0x000fe4000801160a */
[----:B------:R-:W-:Y:S01]  /*1430*/  UMOV UR7, UR23 ;  /* 0x0000001700077c82 */ /* 0x000fe20008000000 */
[----:B------:R-:W-:Y:S01]  /*1440*/  UMOV UR18, UR19 ;  /* 0x0000001300127c82 */ /* 0x000fe20008000000 */
[----:B------:R-:W-:-:S02]  /*1450*/  @UP2 USHF.R.U32.HI UR6, URZ, UR9, UR7 ;  /* 0x00000009ff062299 */ /* 0x000fc40008011607 */
[----:B------:R-:W-:Y:S02]  /*1460*/  USHF.R.U32.HI UR13, URZ, UR13, UR18 ;  /* 0x0000000dff0d7299 */ /* 0x000fe40008011612 */
[----:B------:R-:W-:Y:S02]  /*1470*/  USEL UR4, UR20, UR24, !UP0 ;  /* 0x0000001814047287 */ /* 0x000fe4000c000000 */
[----:B------:R-:W-:Y:S02]  /*1480*/  UIMAD UR7, UR5, UR21, URZ ;  /* 0x00000015050772a4 */ /* 0x000fe4000f8e02ff */
[----:B------:R-:W-:Y:S02]  /*1490*/  USEL UR5, UR16, UR13, !UP1 ;  /* 0x0000000d10057287 */ /* 0x000fe4000c800000 */
[----:B------:R-:W-:Y:S02]  /*14a0*/  UIMAD UR12, UR6, UR21, URZ ;  /* 0x00000015060c72a4 */ /* 0x000fe4000f8e02ff */
[----:B------:R-:W-:-:S02]  /*14b0*/  UISETP.GE.AND UP0, UPT, UR4, UR7, UPT ;  /* 0x000000070400728c */ /* 0x000fc4000bf06270 */
[----:B------:R-:W-:Y:S02]  /*14c0*/  UIMAD.WIDE.U32 UR10, UR4, UR8, URZ ;  /* 0x00000008040a72a5 */ /* 0x000fe4000f8e00ff */
[----:B------:R-:W-:Y:S02]  /*14d0*/  UISETP.GE.OR UP0, UPT, UR5, UR12, UP0 ;  /* 0x0000000c0500728c */ /* 0x000fe40008706670 */
[----:B------:R-:W-:Y:S02]  /*14e0*/  UIMAD.WIDE.U32 UR12, UR5, UR8, URZ ;  /* 0x00000008050c72a5 */ /* 0x000fe4000f8e00ff */
[----:B------:R-:W-:Y:S01]  /*14f0*/  UIADD3 UR10, UPT, UPT, -UR4, URZ, URZ ;  /* 0x000000ff040a7290 */ /* 0x000fe2000fffe1ff */
[----:B------:R-:W-:Y:S01]  /*1500*/  UMOV UR8, UR11 ;  /* 0x0000000b00087c82 */ /* 0x000fe20008000000 */
[----:B------:R-:W-:Y:S02]  /*1510*/  UIADD3 UR11, UPT, UPT, -UR5, URZ, URZ ;  /* 0x000000ff050b7290 */ /* 0x000fe4000fffe1ff */
[----:B------:R-:W-:-:S03]  /*1520*/  USHF.R.U32.HI UR8, URZ, UR9, UR8 ;  /* 0x00000009ff087299 */ /* 0x000fc60008011608 */
[----:B------:R-:W-:Y:S01]  /*1530*/  @!UP0 UMOV UR7, UR13 ;  /* 0x0000000d00078c82 */ /* 0x000fe20008000000 */
[----:B------:R-:W-:Y:S02]  /*1540*/  UIMAD UR20, UR14, UR10, UR20 ;  /* 0x0000000a0e1472a4 */ /* 0x000fe4000f8e0214 */
[----:B------:R-:W-:Y:S02]  /*1550*/  USEL UR8, UR4, UR8, !UP2 ;  /* 0x0000000804087287 */ /* 0x000fe4000d000000 */
[----:B------:R-:W-:Y:S02]  /*1560*/  @!UP0 USHF.R.U32.HI UR7, URZ, UR9, UR7 ;  /* 0x00000009ff078299 */ /* 0x000fe40008011607 */
[----:B------:R-:W-:Y:S02]  /*1570*/  UIADD3 UR9, UPT, UPT, -UR8, URZ, URZ ;  /* 0x000000ff08097290 */ /* 0x000fe4000fffe1ff */
[----:B------:R-:W-:Y:S02]  /*1580*/  @!UP0 USEL UR7, UR5, UR7, !UP2 ;  /* 0x0000000705078287 */ /* 0x000fe4000d000000 */
[----:B------:R-:W-:-:S02]  /*1590*/  UIMAD UR9, UR21, UR9, UR4 ;  /* 0x00000009150972a4 */ /* 0x000fc4000f8e0204 */
[----:B------:R-:W-:Y:S02]  /*15a0*/  @!UP0 UIADD3 UR8, UPT, UPT, UR8, -UR7, URZ ;  /* 0x8000000708088290 */ /* 0x000fe4000fffe0ff */
[----:B------:R-:W-:Y:S02]  /*15b0*/  @!UP0 UIMAD UR6, UR9, UR6, UR7 ;  /* 0x00000006090682a4 */ /* 0x000fe4000f8e0207 */
[----:B------:R-:W-:Y:S02]  /*15c0*/  @!UP0 UIMAD UR4, UR8, UR21, UR5 ;  /* 0x00000015080482a4 */ /* 0x000fe4000f8e0205 */
[----:B------:R-:W-:Y:S02]  /*15d0*/  UIMAD UR16, UR26, UR11, UR16 ;  /* 0x0000000b1a1072a4 */ /* 0x000fe4000f8e0210 */
[----:B------:R-:W-:Y:S01]  /*15e0*/  UIMAD UR20, UR4, UR14, UR20 ;  /* 0x0000000e041472a4 */ /* 0x000fe2000f8e0214 */
[----:B------:R-:W-:Y:S02]  /*15f0*/  @!UP0 UMOV UR5, UR6 ;  /* 0x0000000600058c82 */ /* 0x000fe40008000000 */
[----:B------:R-:W-:-:S12]  /*1600*/  UIMAD UR16, UR5, UR26, UR16 ;  /* 0x0000001a051072a4 */ /* 0x000fd8000f8e0210 */
.L_x_18:
[----:B------:R-:W-:Y:S02]  /*1610*/  UISETP.NE.AND UP1, UPT, UR28, 0x1, UPT ;  /* 0x000000011c00788c */ /* 0x000fe4000bf25270 */
[----:B------:R-:W-:Y:S02]  /*1620*/  ULOP3.LUT UR31, UR31, 0xffff, URZ, 0xc0, !UPT ;  /* 0x0000ffff1f1f7892 */ /* 0x000fe4000f8ec0ff */
[----:B------:R-:W-:Y:S02]  /*1630*/  ULOP3.LUT UR30, UR30, 0xffff, URZ, 0xc0, !UPT ;  /* 0x0000ffff1e1e7892 */ /* 0x000fe4000f8ec0ff */
[----:B------:R-:W-:Y:S02]  /*1640*/  UISETP.NE.AND UP0, UPT, UR17, 0x2, UPT ;  /* 0x000000021100788c */ /* 0x000fe4000bf05270 */
[----:B------:R-:W-:Y:S02]  /*1650*/  ULOP3.LUT UR38, UR38, 0x400, URZ, 0xc0, !UPT ;  /* 0x0000040026267892 */ /* 0x000fe4000f8ec0ff */
[----:B------:R-:W-:-:S02]  /*1660*/  ULOP3.LUT UR37, UR37, 0xc00, URZ, 0xc0, !UPT ;  /* 0x00000c0025257892 */ /* 0x000fc4000f8ec0ff */
[----:B------:R-:W-:Y:S02]  /*1670*/  USHF.L.U32 UR31, UR32, UR31, URZ ;  /* 0x0000001f201f7299 */ /* 0x000fe400080006ff */
[----:B------:R-:W-:Y:S01]  /*1680*/  USHF.L.U32 UR30, UR29, UR30, URZ ;  /* 0x0000001e1d1e7299 */ /* 0x000fe200080006ff */
[----:B------:R-:W-:Y:S11]  /*1690*/  BRA.U UP1, `(.L_x_19) ;  /* 0x0000000101447547 */ /* 0x000ff6000b800000 */
[----:B------:R-:W2:Y:S01]  /*16a0*/  LDCU.128 UR8, c[0x0][0xb10] ;  /* 0x00016200ff0877ac */ /* 0x000ea20008000c00 */
[----:B------:R-:W3:Y:S01]  /*16b0*/  LDCU UR12, c[0x0][0xb0c] ;  /* 0x00016180ff0c77ac */ /* 0x000ee20008000800 */
[----:B------:R-:W4:Y:S01]  /*16c0*/  LDCU UR13, c[0x0][0xb20] ;  /* 0x00016400ff0d77ac */ /* 0x000f220008000800 */
[----:B--2---:R-:W-:Y:S02]  /*16d0*/  UIMAD.WIDE.U32 UR6, UR16, UR8, URZ ;  /* 0x00000008100672a5 */ /* 0x004fe4000f8e00ff */
[----:B------:R-:W-:Y:S02]  /*16e0*/  UIMAD.WIDE.U32 UR4, UR20, UR11, URZ ;  /* 0x0000000b140472a5 */ /* 0x000fe4000f8e00ff */
[----:B---3--:R-:W-:Y:S02]  /*16f0*/  UISETP.NE.AND UP2, UPT, UR12, 0x1, UPT ;  /* 0x000000010c00788c */ /* 0x008fe4000bf45270 */
[----:B------:R-:W-:Y:S01]  /*1700*/  UISETP.NE.AND UP1, UPT, UR10, 0x1, UPT ;  /* 0x000000010a00788c */ /* 0x000fe2000bf25270 */
[----:B------:R-:W-:-:S02]  /*1710*/  UMOV UR6, UR7 ;  /* 0x0000000700067c82 */ /* 0x000fc40008000000 */
[----:B------:R-:W-:Y:S01]  /*1720*/  UMOV UR4, UR5 ;  /* 0x0000000500047c82 */ /* 0x000fe20008000000 */
[----:B------:R-:W-:Y:S02]  /*1730*/  USHF.R.U32.HI UR9, URZ, UR9, UR6 ;  /* 0x00000009ff097299 */ /* 0x000fe40008011606 */
[----:B----4-:R-:W-:Y:S02]  /*1740*/  USHF.R.U32.HI UR4, URZ, UR13, UR4 ;  /* 0x0000000dff047299 */ /* 0x010fe40008011604 */
[----:B------:R-:W-:Y:S02]  /*1750*/  USEL UR5, UR16, UR9, !UP2 ;  /* 0x0000000910057287 */ /* 0x000fe4000d000000 */
[----:B------:R-:W-:-:S04]  /*1760*/  USEL UR4, UR20, UR4, !UP1 ;  /* 0x0000000414047287 */ /* 0x000fc8000c800000 */
[----:B------:R-:W-:Y:S02]  /*1770*/  UIADD3 UR6, UPT, UPT, UR5, -UR4, URZ ;  /* 0x8000000405067290 */ /* 0x000fe4000fffe0ff */
[----:B------:R-:W-:Y:S02]  /*1780*/  UIADD3 UR4, UPT, UPT, -UR5, UR4, URZ ;  /* 0x0000000405047290 */ /* 0x000fe4000fffe1ff */
[----:B------:R-:W-:Y:S02]  /*1790*/  UIMAD UR20, UR6, UR10, UR20 ;  /* 0x0000000a061472a4 */ /* 0x000fe4000f8e0214 */
[----:B------:R-:W-:-:S12]  /*17a0*/  UIMAD UR16, UR4, UR12, UR16 ;  /* 0x0000000c041072a4 */ /* 0x000fd8000f8e0210 */
.L_x_19:
[----:B------:R-:W-:Y:S05]  /*17b0*/  BRA.U !UP6, `(.L_x_20) ;  /* 0x000000010e0c7547 */ /* 0x000fea000b800000 */
[----:B------:R-:W-:Y:S01]  /*17c0*/  UCGABAR_WAIT ;  /* 0x0000000000007dc7 */ /* 0x000fe20008000000 */
[----:B------:R-:W-:Y:S01]  /*17d0*/  CCTL.IVALL ;  /* 0x00000000ff00798f */ /* 0x000fe20002000000 */
[----:B------:R-:W-:Y:S05]  /*17e0*/  BRA `(.L_x_21) ;  /* 0x0000000000047947 */ /* 0x000fea0003800000 */
.L_x_20:
[----:B------:R-:W-:Y:S06]  /*17f0*/  BAR.SYNC.DEFER_BLOCKING 0x0 ;  /* 0x0000000000007b1d */ /* 0x000fec0000010000 */
.L_x_21:
[----:B------:R-:W-:Y:S05]  /*1800*/  BRA.U UP0, `(.L_x_22) ;  /* 0x0000001500c47547 */ /* 0x000fea000b800000 */
[----:B------:R-:W2:Y:S01]  /*1810*/  LDCU UR6, c[0x0][0x38c] ;  /* 0x00007180ff0677ac */ /* 0x000ea20008000800 */
[----:B------:R-:W-:Y:S01]  /*1820*/  PLOP3.LUT P2, PT, PT, PT, UP4, 0x80, 0x8 ;  /* 0x000000000008781c */ /* 0x000fe20003f4f048 */
[----:B------:R-:W-:Y:S01]  /*1830*/  IMAD.MOV.U32 R12, RZ, RZ, 0x1 ;  /* 0x00000001ff0c7424 */ /* 0x000fe200078e00ff */
[----:B------:R-:W-:Y:S01]  /*1840*/  ISETP.EQ.OR P3, PT, R0, RZ, P4 ;  /* 0x000000ff0000720c */ /* 0x000fe20002762670 */
[----:B------:R-:W-:Y:S01]  /*1850*/  UISETP.NE.AND UP1, UPT, UR17, URZ, UPT ;  /* 0x000000ff1100728c */ /* 0x000fe2000bf25270 */
[----:B------:R-:W-:Y:S02]  /*1860*/  PLOP3.LUT P2, PT, P2, PT, PT, 0x8, 0x80 ;  /* 0x000000000080781c */ /* 0x000fe4000174e170 */
[----:B------:R-:W-:Y:S01]  /*1870*/  CS2R R10, SRZ ;  /* 0x00000000000a7805 */ /* 0x000fe2000001ff00 */
[----:B------:R-:W-:Y:S01]  /*1880*/  IMAD.MOV.U32 R9, RZ, RZ, RZ ;  /* 0x000000ffff097224 */ /* 0x000fe200078e00ff */
[----:B------:R-:W3:Y:S01]  /*1890*/  LDCU UR65, c[0x0][0x370] ;  /* 0x00006e00ff4177ac */ /* 0x000ee20008000800 */
[----:B------:R-:W-:Y:S01]  /*18a0*/  IMAD.MOV.U32 R8, RZ, RZ, 0x1 ;  /* 0x00000001ff087424 */ /* 0x000fe200078e00ff */
[----:B------:R-:W4:Y:S01]  /*18b0*/  LDCU.64 UR54, c[0x0][0x348] ;  /* 0x00006900ff3677ac */ /* 0x000f220008000a00 */
[----:B------:R-:W1:Y:S01]  /*18c0*/  LDCU UR64, c[0x0][0x374] ;  /* 0x00006e80ff4077ac */ /* 0x000e620008000800 */
[----:B--2---:R-:W-:-:S02]  /*18d0*/  UIADD3 UR5, UPT, UPT, UR6, 0x7f, URZ ;  /* 0x0000007f06057890 */ /* 0x004fc4000fffe0ff */
[----:B------:R-:W-:Y:S02]  /*18e0*/  UIADD3 UR71, UPT, UPT, UR6, 0xfe, URZ ;  /* 0x000000fe06477890 */ /* 0x000fe4000fffe0ff */
[----:B------:R-:W-:Y:S02]  /*18f0*/  USHF.R.S32.HI UR4, URZ, 0x1f, UR5 ;  /* 0x0000001fff047899 */ /* 0x000fe40008011405 */
[----:B------:R-:W-:Y:S02]  /*1900*/  USEL UR53, UR53, 0x2, UP1 ;  /* 0x0000000235357887 */ /* 0x000fe40008800000 */
[----:B------:R-:W-:Y:S02]  /*1910*/  ULEA.HI UR4, UR4, UR5, URZ, 0x7 ;  /* 0x0000000504047291 */ /* 0x000fe4000f8f38ff */
[----:B------:R-:W-:Y:S02]  /*1920*/  USHF.L.U32 UR5, UR27, 0x5, URZ ;  /* 0x000000051b057899 */ /* 0x000fe400080006ff */
[----:B------:R-:W-:-:S02]  /*1930*/  USHF.R.S32.HI UR67, URZ, 0x7, UR4 ;  /* 0x00000007ff437899 */ /* 0x000fc40008011404 */
[----:B------:R-:W-:Y:S02]  /*1940*/  UIADD3 UR4, UPT, UPT, UR6, -0x1, URZ ;  /* 0xffffffff06047890 */ /* 0x000fe4000fffe0ff */
[----:B------:R-:W-:Y:S02]  /*1950*/  UISETP.LT.U32.AND UP0, UPT, UR67, 0x2, UPT ;  /* 0x000000024300788c */ /* 0x000fe4000bf01070 */
[----:B------:R-:W-:Y:S02]  /*1960*/  UISETP.GE.U32.AND UP2, UPT, UR4, -0xff, UPT ;  /* 0xffffff010400788c */ /* 0x000fe4000bf46070 */
[----:B------:R-:W-:Y:S02]  /*1970*/  USEL UR66, UR67, 0x2, UP0 ;  /* 0x0000000243427887 */ /* 0x000fe40008000000 */
[----:B------:R-:W-:Y:S02]  /*1980*/  ULOP3.LUT UR68, UR5, 0x20, URZ, 0xe2, !UPT ;  /* 0x0000002005447892 */ /* 0x000fe4000f8ee2ff */
[----:B------:R-:W-:-:S02]  /*1990*/  UIADD3 UR45, UPT, UPT, UR66, -0x1, URZ ;  /* 0xffffffff422d7890 */ /* 0x000fc4000fffe0ff */
[----:B------:R-:W-:Y:S01]  /*19a0*/  UIADD3 UR69, UPT, UPT, UR67, -UR66, URZ ;  /* 0x8000004243457290 */ /* 0x000fe2000fffe0ff */
[----:B------:R-:W-:Y:S02]  /*19b0*/  UMOV UR29, URZ ;  /* 0x000000ff001d7c82 */ /* 0x000fe40008000000 */
[----:B------:R-:W-:-:S04]  /*19c0*/  @UP2 UIADD3 UR45, UPT, UPT, UR66, URZ, URZ ;  /* 0x000000ff422d2290 */ /* 0x000fc8000fffe0ff */
[----:B-1-34-:R-:W-:-:S12]  /*19d0*/  UIADD3 UR45, UPT, UPT, UR45, 0x1, URZ ;  /* 0x000000012d2d7890 */ /* 0x01afd8000fffe0ff */
.L_x_46:
[----:B------:R-:W-:Y:S01]  /*19e0*/  UISETP.NE.AND UP0, UPT, UR63, URZ, UPT ;  /* 0x000000ff3f00728c */ /* 0x000fe2000bf05270 */
[----:B------:R-:W1:Y:S08]  /*19f0*/  S2UR UR63, SR_CgaCtaId ;  /* 0x00000000003f79c3 */ /* 0x000e700000008800 */
[----:B---3--:R-:W-:Y:S05]  /*1a00*/  BRA.U UP0, `(.L_x_23) ;  /* 0x0000000100347547 */ /* 0x008fea000b800000 */
[----:B------:R-:W2:Y:S01]  /*1a10*/  S2R R0, SR_CgaCtaId ;  /* 0x0000000000007919 */ /* 0x000ea20000008800 */
[----:B------:R-:W-:-:S04]  /*1a20*/  MOV R2, 0x400 ;  /* 0x0000040000027802 */ /* 0x000fc80000000f00 */
[----:B--2---:R-:W-:Y:S02]  /*1a30*/  LEA R0, R0, R2, 0x18 ;  /* 0x0000000200007211 */ /* 0x004fe400078ec0ff */
[----:B------:R-:W-:-:S03]  /*1a40*/  SHF.L.U32 R2, R8, 0x1f, RZ ;  /* 0x0000001f08027819 */ /* 0x000fc600000006ff */
[----:B------:R-:W-:-:S04]  /*1a50*/  IMAD R0, R9, 0x8, R0 ;  /* 0x0000000809007824 */ /* 0x000fc800078e0200 */
[----:B------:R-:W2:Y:S02]  /*1a60*/  SYNCS.PHASECHK.TRANS64.TRYWAIT P0, [R0+URZ+0xe0], R2 ;  /* 0x0000e002000075a7 */ /* 0x000ea400080011ff */
[----:B--2---:R-:W-:Y:S05]  /*1a70*/  @!P0 BRA `(.L_x_24) ;  /* 0x0000007000808947 */ /* 0x004fea0003800000 */
.L_x_140:
[----:B------:R-:W-:Y:S01]  /*1a80*/  VIADD R9, R9, 0x1 ;  /* 0x0000000109097836 */ /* 0x000fe20000000000 */
[----:B------:R2:W-:Y:S04]  /*1a90*/  SYNCS.ARRIVE.TRANS64.A1T0 RZ, [R0+URZ+0xd0], RZ ;  /* 0x0000d0ff00ff79a7 */ /* 0x0005e800081000ff */
[----:B------:R-:W-:-:S04]  /*1aa0*/  ISETP.NE.AND P0, PT, R9, 0x2, PT ;  /* 0x000000020900780c */ /* 0x000fc80003f05270 */
[----:B------:R-:W-:Y:S02]  /*1ab0*/  SEL R9, R9, RZ, P0 ;  /* 0x000000ff09097207 */ /* 0x000fe40000000000 */
[----:B--2---:R-:W-:-:S04]  /*1ac0*/  SEL R0, RZ, 0x1, P0 ;  /* 0x00000001ff007807 */ /* 0x004fc80000000000 */
[----:B------:R-:W-:-:S07]  /*1ad0*/  LOP3.LUT R8, R8, R0, RZ, 0x3c, !PT ;  /* 0x0000000008087212 */ /* 0x000fce00078e3cff */
.L_x_23:
[----:B------:R-:W-:Y:S01]  /*1ae0*/  UMOV UR22, 0x400 ;  /* 0x0000040000167882 */ /* 0x000fe20000000000 */
[----:B------:R-:W-:Y:S01]  /*1af0*/  SHF.L.U32 R0, R12, 0x1f, RZ ;  /* 0x0000001f0c007819 */ /* 0x000fe200000006ff */
[----:B-1----:R-:W-:Y:S02]  /*1b00*/  ULEA UR22, UR63, UR22, 0x18 ;  /* 0x000000163f167291 */ /* 0x002fe4000f8ec0ff */
[----:B------:R-:W-:Y:S02]  /*1b10*/  UISETP.GE.U32.AND UP0, UPT, UR71, 0xff, UPT ;  /* 0x000000ff4700788c */ /* 0x000fe4000bf06070 */
[----:B------:R-:W-:Y:S02]  /*1b20*/  ULEA UR4, UR29, UR22, 0x3 ;  /* 0x000000161d047291 */ /* 0x000fe4000f8e18ff */
[----:B------:R-:W-:Y:S02]  /*1b30*/  ULEA UR27, UR20, UR70, 0x2 ;  /* 0x00000046141b7291 */ /* 0x000fe4000f8e10ff */
[----:B------:R-:W-:-:S02]  /*1b40*/  ULEA UR59, UR16, UR68, 0x6 ;  /* 0x00000044103b7291 */ /* 0x000fc4000f8e30ff */
[----:B------:R-:W-:Y:S01]  /*1b50*/  USHF.L.U32 UR27, UR27, 0x5, URZ ;  /* 0x000000051b1b7899 */ /* 0x000fe200080006ff */
[----:B------:R-:W-:Y:S02]  /*1b60*/  UMOV UR13, URZ ;  /* 0x000000ff000d7c82 */ /* 0x000fe40008000000 */
[----:B------:R1:W2:Y:S01]  /*1b70*/  SYNCS.PHASECHK.TRANS64.TRYWAIT P1, [UR4+0x10], R0 ;  /* 0x00001000ff0075a7 */ /* 0x0002a20008021104 */
[----:B------:R-:W-:Y:S08]  /*1b80*/  BRA.U !UP0, `(.L_x_25) ;  /* 0x0000000508607547 */ /* 0x000ff0000b800000 */
[----:B------:R-:W-:Y:S01]  /*1b90*/  UMOV UR21, URZ ;  /* 0x000000ff00157c82 */ /* 0x000fe20008000000 */
[----:B------:R-:W-:-:S05]  /*1ba0*/  UMOV UR6, UR29 ;  /* 0x0000001d00067c82 */ /* 0x000fca0008000000 */
.L_x_33:
[----:B------:R-:W-:Y:S01]  /*1bb0*/  ULEA UR57, UR6, UR22, 0x3 ;  /* 0x0000001606397291 */ /* 0x000fe2000f8e18ff */
[----:B--2---:R-:W-:Y:S01]  /*1bc0*/  @!P4 MOV R2, 0x18000 ;  /* 0x000180000002c802 */ /* 0x004fe20000000f00 */
[----:B--23--:R-:W-:Y:S10]  /*1bd0*/  @P1 BRA `(.L_x_26) ;  /* 0x00000000000c1947 */ /* 0x00cff40003800000 */
[----:B------:R-:W-:-:S04]  /*1be0*/  SHF.L.U32 R3, R12, 0x1f, RZ ;  /* 0x0000001f0c037819 */ /* 0x000fc800000006ff */
[----:B------:R-:W2:Y:S02]  /*1bf0*/  SYNCS.PHASECHK.TRANS64.TRYWAIT P0, [UR57+0x10], R3 ;  /* 0x00001003ff0075a7 */ /* 0x000ea40008001139 */
[----:B--2---:R-:W-:Y:S05]  /*1c00*/  @!P0 BRA `(.L_x_27) ;  /* 0x0000007000308947 */ /* 0x004fea0003800000 */
.L_x_26:
[----:B------:R2:W-:Y:S01]  /*1c10*/  @!P4 SYNCS.ARRIVE.TRANS64 RZ, [UR57], R2 ;  /* 0x00000002ffffc9a7 */ /* 0x0005e20008000039 */
[----:B------:R-:W-:-:S04]  /*1c20*/  ULOP3.LUT UR4, UR53, 0x2, URZ, 0xfc, !UPT ;  /* 0x0000000235047892 */ /* 0x000fc8000f8efcff */
[----:B------:R-:W-:-:S09]  /*1c30*/  UISETP.NE.AND UP0, UPT, UR4, 0x2, UPT ;  /* 0x000000020400788c */ /* 0x000fd2000bf05270 */
[----:B------:R-:W-:Y:S05]  /*1c40*/  BRA.U UP0, `(.L_x_28) ;  /* 0x0000000100047547 */ /* 0x000fea000b800000 */
[----:B------:R-:W-:Y:S05]  /*1c50*/  BPT.TRAP 0x1 ;  /* 0x000000040000795c */ /* 0x000fea0000300000 */
.L_x_28:
[----:B------:R-:W-:Y:S04]  /*1c60*/  BSSY.RECONVERGENT B0, `(.L_x_29) ;  /* 0x0000003000007945 */ /* 0x000fe80003800200 */
[----:B------:R-:W-:Y:S05]  /*1c70*/  @P3 BRA `(.L_x_30) ;  /* 0x0000000000043947 */ /* 0x000fea0003800000 */
[----:B------:R-:W-:Y:S05]  /*1c80*/  BPT.TRAP 0x1 ;  /* 0x000000040000795c */ /* 0x000fea0000300000 */
.L_x_30:
[----:B------:R-:W-:Y:S05]  /*1c90*/  BSYNC.RECONVERGENT B0 ;  /* 0x0000000000007941 */ /* 0x000fea0003800200 */
.L_x_29:
[----:B------:R-:W-:Y:S01]  /*1ca0*/  UIADD3 UR4, UPT, UPT, UR6, 0x1, URZ ;  /* 0x0000000106047890 */ /* 0x000fe2000fffe0ff */
[----:B------:R-:W-:Y:S01]  /*1cb0*/  BSSY.RECONVERGENT B0, `(.L_x_31) ;  /* 0x0000040000007945 */ /* 0x000fe20003800200 */
[----:B------:R-:W-:Y:S02]  /*1cc0*/  ELECT P0, URZ, PT ;  /* 0x0000000000ff782f */ /* 0x000fe40003800000 */
[----:B------:R-:W-:-:S04]  /*1cd0*/  UISETP.NE.AND UP0, UPT, UR4, 0x2, UPT ;  /* 0x000000020400788c */ /* 0x000fc8000bf05270 */
[----:B------:R-:W-:Y:S02]  /*1ce0*/  USEL UR5, URZ, 0x1, UP0 ;  /* 0x00000001ff057887 */ /* 0x000fe40008000000 */
[----:B------:R-:W-:-:S04]  /*1cf0*/  USEL UR29, UR4, URZ, UP0 ;  /* 0x000000ff041d7287 */ /* 0x000fc80008000000 */
[----:B------:R-:W-:Y:S01]  /*1d00*/  ULEA UR4, UR29, UR22, 0x3 ;  /* 0x000000161d047291 */ /* 0x000fe2000f8e18ff */
[----:B------:R-:W-:-:S04]  /*1d10*/  LOP3.LUT R12, R12, UR5, RZ, 0x3c, !PT ;  /* 0x000000050c0c7c12 */ /* 0x000fc8000f8e3cff */
[----:B-1----:R-:W-:-:S04]  /*1d20*/  SHF.L.U32 R0, R12, 0x1f, RZ ;  /* 0x0000001f0c007819 */ /* 0x002fc800000006ff */
[----:B------:R1:W3:Y:S01]  /*1d30*/  SYNCS.PHASECHK.TRANS64.TRYWAIT P1, [UR4+0x10], R0 ;  /* 0x00001000ff0075a7 */ /* 0x0002e20008021104 */
[----:B------:R-:W-:Y:S05]  /*1d40*/  @!P0 BRA `(.L_x_32) ;  /* 0x0000000000d88947 */ /* 0x000fea0003800000 */
[----:B------:R-:W-:Y:S02]  /*1d50*/  ULEA UR32, UR6, UR38, 0xd ;  /* 0x0000002606207291 */ /* 0x000fe4000f8e68ff */
[----:B------:R-:W-:Y:S02]  /*1d60*/  UIADD3 UR4, UP1, UPT, UR54, 0x80, URZ ;  /* 0x0000008036047890 */ /* 0x000fe4000ff3e0ff */
[----:B------:R-:W-:Y:S02]  /*1d70*/  ULEA UR7, UR6, UR37, 0xe ;  /* 0x0000002506077291 */ /* 0x000fe4000f8e70ff */
[----:B------:R-:W-:Y:S02]  /*1d80*/  ULEA UR32, UR32, UR22, 0x2 ;  /* 0x0000001620207291 */ /* 0x000fe4000f8e10ff */
[----:B------:R-:W-:Y:S02]  /*1d90*/  USHF.L.U32 UR58, UR21, 0x7, URZ ;  /* 0x00000007153a7899 */ /* 0x000fe400080006ff */
[----:B------:R-:W-:-:S02]  /*1da0*/  UIADD3 UR14, UP0, UPT, UR54, 0x180, URZ ;  /* 0x00000180360e7890 */ /* 0x000fc4000ff1e0ff */
[----:B------:R-:W-:Y:S02]  /*1db0*/  UIADD3.X UR5, UPT, UPT, URZ, UR55, URZ, UP1, !UPT ;  /* 0x00000037ff057290 */ /* 0x000fe40008ffe4ff */
[----:B------:R-:W-:Y:S02]  /*1dc0*/  ULEA UR7, UR7, UR22, 0x2 ;  /* 0x0000001607077291 */ /* 0x000fe4000f8e10ff */
[----:B------:R-:W-:Y:S02]  /*1dd0*/  UIADD3 UR56, UPT, UPT, UR32, 0x8800, URZ ;  /* 0x0000880020387890 */ /* 0x000fe4000fffe0ff */
[----:B------:R-:W-:Y:S02]  /*1de0*/  UPRMT UR13, URZ, 0x5410, UR31 ;  /* 0x00005410ff0d7896 */ /* 0x000fe4000800001f */
[----:B------:R-:W-:Y:S02]  /*1df0*/  UIADD3 UR50, UPT, UPT, UR58, 0x20, URZ ;  /* 0x000000203a327890 */ /* 0x000fe4000fffe0ff */
[----:B------:R-:W-:-:S02]  /*1e00*/  UIADD3 UR48, UPT, UPT, UR32, 0xa800, URZ ;  /* 0x0000a80020307890 */ /* 0x000fc4000fffe0ff */
[----:B------:R-:W-:Y:S02]  /*1e10*/  UIADD3 UR42, UPT, UPT, UR58, 0x40, URZ ;  /* 0x000000403a2a7890 */ /* 0x000fe4000fffe0ff */
[----:B------:R-:W-:Y:S02]  /*1e20*/  UIADD3 UR40, UPT, UPT, UR32, 0xc800, URZ ;  /* 0x0000c80020287890 */ /* 0x000fe4000fffe0ff */
[----:B------:R-:W-:Y:S02]  /*1e30*/  UIADD3 UR34, UPT, UPT, UR58, 0x60, URZ ;  /* 0x000000603a227890 */ /* 0x000fe4000fffe0ff */
[----:B------:R-:W-:Y:S02]  /*1e40*/  UIADD3 UR32, UPT, UPT, UR32, 0xe800, URZ ;  /* 0x0000e80020207890 */ /* 0x000fe4000fffe0ff */
[----:B------:R-:W-:Y:S02]  /*1e50*/  UIADD3.X UR15, UPT, UPT, URZ, UR55, URZ, UP0, !UPT ;  /* 0x00000037ff0f7290 */ /* 0x000fe400087fe4ff */
[----:B------:R-:W-:-:S02]  /*1e60*/  UPRMT UR23, URZ, 0x5410, UR30 ;  /* 0x00005410ff177896 */ /* 0x000fc4000800001e */
[----:B------:R-:W-:Y:S02]  /*1e70*/  UIADD3 UR24, UPT, UPT, UR7, 0x18800, URZ ;  /* 0x0001880007187890 */ /* 0x000fe4000fffe0ff */
[----:B------:R-:W-:Y:S01]  /*1e80*/  UIADD3 UR8, UPT, UPT, UR7, 0x1c800, URZ ;  /* 0x0001c80007087890 */ /* 0x000fe2000fffe0ff */
[----:B------:R-:W-:Y:S01]  /*1e90*/  UMOV UR46, 0x0 ;  /* 0x00000000002e7882 */ /* 0x000fe20000000000 */
[----:B------:R-:W-:Y:S01]  /*1ea0*/  UMOV UR47, 0x10000000 ;  /* 0x10000000002f7882 */ /* 0x000fe20000000000 */
[----:B------:R-:W-:Y:S01]  /*1eb0*/  UMOV UR49, UR57 ;  /* 0x0000003900317c82 */ /* 0x000fe20008000000 */
[----:B------:R-:W-:Y:S01]  /*1ec0*/  UMOV UR51, UR59 ;  /* 0x0000003b00337c82 */ /* 0x000fe20008000000 */
[----:B------:R-:W-:Y:S01]  /*1ed0*/  UMOV UR52, UR60 ;  /* 0x0000003c00347c82 */ /* 0x000fe20008000000 */
[----:B------:R-:W-:Y:S01]  /*1ee0*/  UMOV UR41, UR57 ;  /* 0x0000003900297c82 */ /* 0x000fe20008000000 */
[----:B------:R-:W-:Y:S01]  /*1ef0*/  UMOV UR43, UR59 ;  /* 0x0000003b002b7c82 */ /* 0x000fe20008000000 */
[----:B------:R-:W-:Y:S01]  /*1f00*/  UMOV UR44, UR60 ;  /* 0x0000003c002c7c82 */ /* 0x000fe20008000000 */
[----:B------:R-:W-:Y:S01]  /*1f10*/  UTMALDG.3D.MULTICAST [UR56], [UR4], UR13, desc[UR46] ;  /* 0x00002e38040073b4 */ /* 0x000fe2000801180d */
[----:B------:R-:W-:Y:S01]  /*1f20*/  UMOV UR33, UR57 ;  /* 0x0000003900217c82 */ /* 0x000fe20008000000 */
        /* <DEDUP_REMOVED lines=10> */
[----:B------:R-:W-:Y:S01]  /*1fd0*/  UIADD3 UR16, UPT, UPT, UR7, 0x20800, URZ ;  /* 0x0002080007107890 */ /* 0x000fe2000fffe0ff */
[----:B------:R-:W-:Y:S01]  /*1fe0*/  UMOV UR17, UR57 ;  /* 0x0000003900117c82 */ /* 0x000fe20008000000 */
[----:B------:R-:W-:Y:S01]  /*1ff0*/  UMOV UR19, UR27 ;  /* 0x0000001b00137c82 */ /* 0x000fe20008000000 */
[----:B------:R-:W-:Y:S01]  /*2000*/  UTMALDG.3D.MULTICAST [UR40], [UR4], UR13, desc[UR46] ;  /* 0x00002e28040073b4 */ /* 0x000fe2000801180d */
[----:B------:R-:W-:Y:S01]  /*2010*/  UMOV UR20, UR60 ;  /* 0x0000003c00147c82 */ /* 0x000fe20008000000 */
[----:B------:R-:W-:Y:S01]  /*2020*/  UMOV UR18, UR42 ;  /* 0x0000002a00127c82 */ /* 0x000fe20008000000 */
[----:B------:R-:W-:Y:S01]  /*2030*/  UTMALDG.3D.MULTICAST [UR32], [UR4], UR13, desc[UR46] ;  /* 0x00002e20040073b4 */ /* 0x000fe2000801180d */
[----:B------:R-:W-:Y:S01]  /*2040*/  UTMALDG.3D.MULTICAST [UR24], [UR14], UR23, desc[UR46] ;  /* 0x00002e180e0073b4 */ /* 0x000fe20008011817 */
[----:B------:R4:W-:Y:S01]  /*2050*/  UTMALDG.3D.MULTICAST [UR8], [UR14], UR23, desc[UR46] ;  /* 0x00002e080e0073b4 */ /* 0x0009e20008011817 */
[----:B------:R1:W-:Y:S01]  /*2060*/  UTMALDG.3D.MULTICAST [UR16], [UR14], UR23, desc[UR46] ;  /* 0x00002e100e0073b4 */ /* 0x0003e20008011817 */
[----:B----4-:R-:W-:Y:S01]  /*2070*/  UIADD3 UR8, UPT, UPT, UR7, 0x24800, URZ ;  /* 0x0002480007087890 */ /* 0x010fe2000fffe0ff */
[----:B------:R-:W-:-:S08]  /*2080*/  UMOV UR10, UR34 ;  /* 0x00000022000a7c82 */ /* 0x000fd00008000000 */
[----:B------:R1:W-:Y:S02]  /*2090*/  UTMALDG.3D.MULTICAST [UR8], [UR14], UR23, desc[UR46] ;  /* 0x00002e080e0073b4 */ /* 0x0003e40008011817 */
[----:B-1----:R-:W-:Y:S01]  /*20a0*/  NOP ;  /* 0x0000000000007918 */ /* 0x002fe20000000000 */
.L_x_32:
[----:B------:R-:W-:Y:S05]  /*20b0*/  BSYNC.RECONVERGENT B0 ;  /* 0x0000000000007941 */ /* 0x000fea0003800200 */
.L_x_31:
[----:B------:R-:W-:Y:S01]  /*20c0*/  UIADD3 UR21, UPT, UPT, UR21, 0x1, URZ ;  /* 0x0000000115157890 */ /* 0x000fe2000fffe0ff */
[----:B------:R-:W-:Y:S01]  /*20d0*/  UMOV UR6, UR29 ;  /* 0x0000001d00067c82 */ /* 0x000fe20008000000 */
[----:B------:R-:W-:Y:S02]  /*20e0*/  UMOV UR13, UR45 ;  /* 0x0000002d000d7c82 */ /* 0x000fe40008000000 */
[----:B------:R-:W-:-:S09]  /*20f0*/  UISETP.NE.AND UP0, UPT, UR21, UR45, UPT ;  /* 0x0000002d1500728c */ /* 0x000fd2000bf05270 */
[----:B------:R-:W-:Y:S05]  /*2100*/  BRA.U UP0, `(.L_x_33) ;  /* 0xfffffff900a87547 */ /* 0x000fea000b83ffff */
.L_x_25:
[----:B------:R-:W-:Y:S01]  /*2110*/  ULEA UR4, UR29, UR22, 0x3 ;  /* 0x000000161d047291 */ /* 0x000fe2000f8e18ff */
[----:B-1----:R-:W-:Y:S01]  /*2120*/  SHF.L.U32 R0, R12, 0x1f, RZ ;  /* 0x0000001f0c007819 */ /* 0x002fe200000006ff */
[----:B------:R-:W-:Y:S01]  /*2130*/  @!P2 SYNCS.ARRIVE.TRANS64.A1T0 RZ, [UR22+0x68], RZ ;  /* 0x000068ffffffa9a7 */ /* 0x000fe20008100016 */
[----:B------:R-:W-:-:S06]  /*2140*/  UISETP.GT.AND UP0, UPT, UR67, UR66, UPT ;  /* 0x000000424300728c */ /* 0x000fcc000bf04270 */
[----:B--23--:R1:W2:Y:S03]  /*2150*/  SYNCS.PHASECHK.TRANS64.TRYWAIT P1, [UR4+0x10], R0 ;  /* 0x00001000ff0075a7 */ /* 0x00c2a60008021104 */
[----:B------:R-:W-:Y:S05]  /*2160*/  BRA.U !UP0, `(.L_x_34) ;  /* 0x00000005085c7547 */ /* 0x000fea000b800000 */
[----:B------:R-:W-:Y:S01]  /*2170*/  UIADD3 UR23, UPT, UPT, UR69, UR13, URZ ;  /* 0x0000000d45177290 */ /* 0x000fe2000fffe0ff */
[----:B------:R-:W-:-:S11]  /*2180*/  UMOV UR6, UR29 ;  /* 0x0000001d00067c82 */ /* 0x000fd60008000000 */
.L_x_42:
[----:B------:R-:W-:Y:S01]  /*2190*/  ULEA UR57, UR6, UR22, 0x3 ;  /* 0x0000001606397291 */ /* 0x000fe2000f8e18ff */
[----:B--2---:R-:W-:Y:S01]  /*21a0*/  @!P4 MOV R2, 0x18000 ;  /* 0x000180000002c802 */ /* 0x004fe20000000f00 */
[----:B--23--:R-:W-:Y:S10]  /*21b0*/  @P1 BRA `(.L_x_35) ;  /* 0x00000000000c1947 */ /* 0x00cff40003800000 */
[----:B------:R-:W-:-:S04]  /*21c0*/  SHF.L.U32 R3, R12, 0x1f, RZ ;  /* 0x0000001f0c037819 */ /* 0x000fc800000006ff */
[----:B------:R-:W2:Y:S02]  /*21d0*/  SYNCS.PHASECHK.TRANS64.TRYWAIT P0, [UR57+0x10], R3 ;  /* 0x00001003ff0075a7 */ /* 0x000ea40008001139 */
[----:B--2---:R-:W-:Y:S05]  /*21e0*/  @!P0 BRA `(.L_x_36) ;  /* 0x0000006800d08947 */ /* 0x004fea0003800000 */
.L_x_35:
[----:B------:R2:W-:Y:S01]  /*21f0*/  @!P4 SYNCS.ARRIVE.TRANS64 RZ, [UR57], R2 ;  /* 0x00000002ffffc9a7 */ /* 0x0005e20008000039 */
[----:B------:R-:W-:-:S04]  /*2200*/  ULOP3.LUT UR4, UR53, 0x2, URZ, 0xfc, !UPT ;  /* 0x0000000235047892 */ /* 0x000fc8000f8efcff */
[----:B------:R-:W-:-:S09]  /*2210*/  UISETP.NE.AND UP0, UPT, UR4, 0x2, UPT ;  /* 0x000000020400788c */ /* 0x000fd2000bf05270 */
[----:B------:R-:W-:Y:S05]  /*2220*/  BRA.U UP0, `(.L_x_37) ;  /* 0x0000000100047547 */ /* 0x000fea000b800000 */
[----:B------:R-:W-:Y:S05]  /*2230*/  BPT.TRAP 0x1 ;  /* 0x000000040000795c */ /* 0x000fea0000300000 */
.L_x_37:
[----:B------:R-:W-:Y:S04]  /*2240*/  BSSY.RECONVERGENT B0, `(.L_x_38) ;  /* 0x0000003000007945 */ /* 0x000fe80003800200 */
[----:B------:R-:W-:Y:S05]  /*2250*/  @P3 BRA `(.L_x_39) ;  /* 0x0000000000043947 */ /* 0x000fea0003800000 */
[----:B------:R-:W-:Y:S05]  /*2260*/  BPT.TRAP 0x1 ;  /* 0x000000040000795c */ /* 0x000fea0000300000 */
.L_x_39:
[----:B------:R-:W-:Y:S05]  /*2270*/  BSYNC.RECONVERGENT B0 ;  /* 0x0000000000007941 */ /* 0x000fea0003800200 */
.L_x_38:
        /* <DEDUP_REMOVED lines=56> */
[----:B------:R4:W-:Y:S01]  /*2600*/  UTMALDG.3D.MULTICAST [UR32], [UR4], UR16, desc[UR46] ;  /* 0x00002e20040073b4 */ /* 0x0009e20008011810 */
[----:B------:R-:W-:Y:S01]  /*2610*/  UTMALDG.3D.MULTICAST [UR24], [UR14], UR21, desc[UR46] ;  /* 0x00002e180e0073b4 */ /* 0x000fe20008011815 */
[----:B------:R2:W-:Y:S01]  /*2620*/  UTMALDG.3D.MULTICAST [UR8], [UR14], UR21, desc[UR46] ;  /* 0x00002e080e0073b4 */ /* 0x0005e20008011815 */
[----:B----4-:R-:W-:-:S09]  /*2630*/  UIADD3 UR16, UPT, UPT, UR7, 0x20800, URZ ;  /* 0x0002080007107890 */ /* 0x010fd2000fffe0ff */
[----:B------:R4:W-:Y:S01]  /*2640*/  UTMALDG.3D.MULTICAST [UR16], [UR14], UR21, desc[UR46] ;  /* 0x00002e100e0073b4 */ /* 0x0009e20008011815 */
[----:B--2---:R-:W-:Y:S01]  /*2650*/  UIADD3 UR8, UPT, UPT, UR7, 0x24800, URZ ;  /* 0x0002480007087890 */ /* 0x004fe2000fffe0ff */
[----:B------:R-:W-:-:S08]  /*2660*/  UMOV UR10, UR34 ;  /* 0x00000022000a7c82 */ /* 0x000fd00008000000 */
[----:B------:R4:W-:Y:S02]  /*2670*/  UTMALDG.3D.MULTICAST [UR8], [UR14], UR21, desc[UR46] ;  /* 0x00002e080e0073b4 */ /* 0x0009e40008011815 */
[----:B----4-:R-:W-:Y:S01]  /*2680*/  NOP ;  /* 0x0000000000007918 */ /* 0x010fe20000000000 */
.L_x_41:
[----:B------:R-:W-:Y:S05]  /*2690*/  BSYNC.RECONVERGENT B0 ;  /* 0x0000000000007941 */ /* 0x000fea0003800200 */
.L_x_40:
[----:B------:R-:W-:Y:S01]  /*26a0*/  UIADD3 UR13, UPT, UPT, UR13, 0x1, URZ ;  /* 0x000000010d0d7890 */ /* 0x000fe2000fffe0ff */
[----:B------:R-:W-:-:S03]  /*26b0*/  UMOV UR6, UR29 ;  /* 0x0000001d00067c82 */ /* 0x000fc60008000000 */
[----:B------:R-:W-:-:S09]  /*26c0*/  UISETP.NE.AND UP0, UPT, UR13, UR23, UPT ;  /* 0x000000170d00728c */ /* 0x000fd2000bf05270 */
[----:B------:R-:W-:Y:S05]  /*26d0*/  BRA.U UP0, `(.L_x_42) ;  /* 0xfffffff900ac7547 */ /* 0x000fea000b83ffff */
.L_x_34:
[C---:B------:R-:W-:Y:S01]  /*26e0*/  LEA R3, R11.reuse, UR22, 0x3 ;  /* 0x000000160b037c11 */ /* 0x040fe2000f8e18ff */
[----:B------:R-:W-:Y:S01]  /*26f0*/  NOP ;  /* 0x0000000000007918 */ /* 0x000fe20000000000 */
[----:B-1----:R-:W-:Y:S02]  /*2700*/  SHF.L.U32 R0, R10, 0x1f, RZ ;  /* 0x0000001f0a007819 */ /* 0x002fe400000006ff */
[----:B------:R-:W-:Y:S02]  /*2710*/  LEA R4, R11, UR22, 0x4 ;  /* 0x000000160b047c11 */ /* 0x000fe4000f8e20ff */
[----:B------:R-:W1:Y:S02]  /*2720*/  SYNCS.PHASECHK.TRANS64.TRYWAIT P0, [R3+URZ+0x70], R0 ;  /* 0x00007000030075a7 */ /* 0x000e6400080011ff */
[----:B-1----:R-:W-:Y:S05]  /*2730*/  @!P0 BRA `(.L_x_43) ;  /* 0x0000006400948947 */ /* 0x002fea0003800000 */
.L_x_143:
[----:B------:R-:W4:Y:S01]  /*2740*/  LDS.128 R4, [R4+0x100] ;  /* 0x0001000004047984 */ /* 0x000f220000000c00 */
[----:B------:R-:W-:Y:S01]  /*2750*/  UISETP.GE.AND UP0, UPT, UR39, 0x1, UPT ;  /* 0x000000012700788c */ /* 0x000fe2000bf06270 */
[----:B------:R-:W-:Y:S01]  /*2760*/  @!PT LDS RZ, [RZ] ;  /* 0x00000000fffff984 */ /* 0x000fe20000000800 */
[----:B------:R-:W-:Y:S01]  /*2770*/  @!PT LDS RZ, [RZ] ;  /* 0x00000000fffff984 */ /* 0x000fe20000000800 */
[----:B------:R-:W-:Y:S01]  /*2780*/  @!PT LDS RZ, [RZ] ;  /* 0x00000000fffff984 */ /* 0x000fe20000000800 */
[----:B------:R-:W-:Y:S01]  /*2790*/  @!PT LDS RZ, [RZ] ;  /* 0x00000000fffff984 */ /* 0x000fe20000000800 */
[----:B------:R1:W-:Y:S06]  /*27a0*/  MEMBAR.ALL.CTA ;  /* 0x0000000000007992 */ /* 0x0003ec0000008000 */
[----:B-1----:R-:W1:Y:S01]  /*27b0*/  FENCE.VIEW.ASYNC.S ;  /* 0x00000000000073c6 */ /* 0x002e620000000000 */
[----:B----4-:R-:W-:-:S13]  /*27c0*/  LOP3.LUT P0, RZ, R6, 0x1, RZ, 0xc0, !PT ;  /* 0x0000000106ff7812 */ /* 0x010fda000780c0ff */
[----:B-1----:R-:W-:Y:S01]  /*27d0*/  VOTEU.ANY UP1, P0 ;  /* 0x0000000000ff7886 */ /* 0x002fe20000020100 */
[----:B------:R-:W-:-:S13]  /*27e0*/  PLOP3.LUT P0, PT, PT, PT, UP1, 0x80, 0x8 ;  /* 0x000000000008781c */ /* 0x000fda0003f0f018 */
[----:B------:R-:W-:Y:S02]  /*27f0*/  @P0 LOP3.LUT R0, R5, 0xffff, RZ, 0xc0, !PT ;  /* 0x0000ffff05000812 */ /* 0x000fe400078ec0ff */
[----:B--2---:R-:W-:Y:S02]  /*2800*/  @P0 MOV R2, R4 ;  /* 0x0000000400020202 */ /* 0x004fe40000000f00 */
[----:B------:R-:W-:Y:S01]  /*2810*/  @P0 R2UR UR5, R0 ;  /* 0x00000000000502ca */ /* 0x000fe200000e0000 */
[----:B------:R-:W-:Y:S01]  /*2820*/  VIADD R0, R3, 0x80 ;  /* 0x0000008003007836 */ /* 0x000fe20000000000 */
[----:B------:R-:W-:Y:S02]  /*2830*/  @P0 SHF.R.U32.HI R4, RZ, 0x10, R5 ;  /* 0x00000010ff040819 */ /* 0x000fe40000011605 */
[----:B------:R-:W-:Y:S02]  /*2840*/  @P0 R2UR UR6, R2 ;  /* 0x00000000020602ca */ /* 0x000fe400000e0000 */
[----:B------:R-:W-:-:S02]  /*2850*/  PRMT R0, RZ, 0x654, R0 ;  /* 0x00000654ff007816 */ /* 0x000fc40000000000 */
[----:B------:R-:W-:Y:S02]  /*2860*/  @P0 R2UR UR4, R4 ;  /* 0x00000000040402ca */ /* 0x000fe400000e0000 */
[----:B------:R1:W-:Y:S03]  /*2870*/  SYNCS.ARRIVE.TRANS64.RED.A1T0 RZ, [R0+URZ], RZ ;  /* 0x000000ff00ff79a7 */ /* 0x0003e600081004ff */
[----:B------:R-:W-:-:S04]  /*2880*/  @UP1 UMOV UR61, UR5 ;  /* 0x00000005003d1c82 */ /* 0x000fc80008000000 */
[----:B------:R-:W-:-:S04]  /*2890*/  @UP1 UMOV UR62, UR6 ;  /* 0x00000006003e1c82 */ /* 0x000fc80008000000 */
[----:B------:R-:W-:Y:S01]  /*28a0*/  @UP1 UMOV UR60, UR4 ;  /* 0x00000004003c1c82 */ /* 0x000fe20008000000 */
[----:B------:R-:W-:Y:S05]  /*28b0*/  BRA.U !UP0, `(.L_x_44) ;  /* 0x0000000108d47547 */ /* 0x000fea000b800000 */
[----:B------:R-:W2:Y:S01]  /*28c0*/  LDCU.128 UR12, c[0x0][0xb10] ;  /* 0x00016200ff0c77ac */ /* 0x000ea20008000c00 */
[----:B------:R-:W4:Y:S01]  /*28d0*/  LDCU UR21, c[0x0][0xb20] ;  /* 0x00016400ff1577ac */ /* 0x000f220008000800 */
[----:B------:R-:W3:Y:S01]  /*28e0*/  LDCU UR20, c[0x0][0xb0c] ;  /* 0x00016180ff1477ac */ /* 0x000ee20008000800 */
[----:B------:R-:W1:Y:S01]  /*28f0*/  LDCU.64 UR8, c[0x0][0xb28] ;  /* 0x00016500ff0877ac */ /* 0x000e620008000a00 */
[----:B------:R-:W-:Y:S02]  /*2900*/  UISETP.NE.AND UP3, UPT, UR39, 0x1, UPT ;  /* 0x000000012700788c */ /* 0x000fe4000bf65270 */
[----:B--2---:R-:W-:Y:S02]  /*2910*/  UIMAD.WIDE.U32 UR6, UR64, UR15, URZ ;  /* 0x0000000f400672a5 */ /* 0x004fe4000f8e00ff */
[----:B------:R-:W-:Y:S02]  /*2920*/  UIMAD.WIDE.U32 UR4, UR65, UR12, URZ ;  /* 0x0000000c410472a5 */ /* 0x000fe4000f8e00ff */
[----:B------:R-:W-:-:S02]  /*2930*/  UISETP.NE.AND UP0, UPT, UR14, 0x1, UPT ;  /* 0x000000010e00788c */ /* 0x000fc4000bf05270 */
[----:B------:R-:W-:Y:S01]  /*2940*/  UIMAD.WIDE.U32 UR18, UR61, UR15, URZ ;  /* 0x0000000f3d1272a5 */ /* 0x000fe2000f8e00ff */
[----:B------:R-:W-:Y:S02]  /*2950*/  UMOV UR6, UR7 ;  /* 0x0000000700067c82 */ /* 0x000fe40008000000 */
[----:B------:R-:W-:Y:S01]  /*2960*/  UMOV UR4, UR5 ;  /* 0x0000000500047c82 */ /* 0x000fe20008000000 */
[----:B----4-:R-:W-:Y:S02]  /*2970*/  USHF.R.U32.HI UR6, URZ, UR21, UR6 ;  /* 0x00000015ff067299 */ /* 0x010fe40008011606 */
[----:B---3--:R-:W-:Y:S02]  /*2980*/  UISETP.NE.AND UP2, UPT, UR20, 0x1, UPT ;  /* 0x000000011400788c */ /* 0x008fe4000bf45270 */
[----:B------:R-:W-:Y:S02]  /*2990*/  USHF.R.U32.HI UR4, URZ, UR13, UR4 ;  /* 0x0000000dff047299 */ /* 0x000fe40008011604 */
[----:B------:R-:W-:-:S02]  /*29a0*/  USEL UR5, UR64, UR6, !UP0 ;  /* 0x0000000640057287 */ /* 0x000fc4000c000000 */
[----:B------:R-:W-:Y:S02]  /*29b0*/  USEL UR6, UR65, UR4, !UP2 ;  /* 0x0000000441067287 */ /* 0x000fe4000d000000 */
[----:B-1----:R-:W-:Y:S01]  /*29c0*/  UIMAD.WIDE.U32 UR10, UR5, UR8, URZ ;  /* 0x00000008050a72a5 */ /* 0x002fe2000f8e00ff */
[----:B------:R-:W-:Y:S01]  /*29d0*/  UMOV UR4, UR19 ;  /* 0x0000001300047c82 */ /* 0x000fe20008000000 */
[----:B------:R-:W-:Y:S02]  /*29e0*/  UIMAD.WIDE.U32 UR16, UR62, UR12, URZ ;  /* 0x0000000c3e1072a5 */ /* 0x000fe4000f8e00ff */
[----:B------:R-:W-:-:S03]  /*29f0*/  UIMAD.WIDE.U32 UR18, UR6, UR8, URZ ;  /* 0x00000008061272a5 */ /* 0x000fc6000f8e00ff */
[----:B------:R-:W-:Y:S01]  /*2a00*/  UMOV UR10, UR11 ;  /* 0x0000000b000a7c82 */ /* 0x000fe20008000000 */
[----:B------:R-:W-:Y:S02]  /*2a10*/  USHF.R.U32.HI UR4, URZ, UR21, UR4 ;  /* 0x00000015ff047299 */ /* 0x000fe40008011604 */
[----:B------:R-:W-:Y:S01]  /*2a20*/  @UP3 USHF.R.U32.HI UR5, URZ, UR9, UR10 ;  /* 0x00000009ff053299 */ /* 0x000fe2000801160a */
[----:B------:R-:W-:Y:S01]  /*2a30*/  UMOV UR16, UR17 ;  /* 0x0000001100107c82 */ /* 0x000fe20008000000 */
[----:B------:R-:W-:Y:S01]  /*2a40*/  UMOV UR18, UR19 ;  /* 0x0000001300127c82 */ /* 0x000fe20008000000 */
[----:B------:R-:W-:Y:S02]  /*2a50*/  USHF.R.U32.HI UR13, URZ, UR13, UR16 ;  /* 0x0000000dff0d7299 */ /* 0x000fe40008011610 */
[----:B------:R-:W-:Y:S02]  /*2a60*/  USEL UR4, UR61, UR4, !UP0 ;  /* 0x000000043d047287 */ /* 0x000fe4000c000000 */
[----:B------:R-:W-:-:S02]  /*2a70*/  @UP3 USHF.R.U32.HI UR6, URZ, UR9, UR18 ;  /* 0x00000009ff063299 */ /* 0x000fc40008011612 */
[----:B------:R-:W-:Y:S02]  /*2a80*/  UIMAD UR7, UR39, UR5, URZ ;  /* 0x00000005270772a4 */ /* 0x000fe4000f8e02ff */
[----:B------:R-:W-:Y:S02]  /*2a90*/  USEL UR5, UR62, UR13, !UP2 ;  /* 0x0000000d3e057287 */ /* 0x000fe4000d000000 */
[----:B------:R-:W-:Y:S02]  /*2aa0*/  UIMAD UR10, UR39, UR6, URZ ;  /* 0x00000006270a72a4 */ /* 0x000fe4000f8e02ff */
[----:B------:R-:W-:Y:S02]  /*2ab0*/  UISETP.GE.AND UP0, UPT, UR4, UR7, UPT ;  /* 0x000000070400728c */ /* 0x000fe4000bf06270 */
[----:B------:R-:W-:Y:S02]  /*2ac0*/  UIMAD.WIDE.U32 UR12, UR4, UR8, URZ ;  /* 0x00000008040c72a5 */ /* 0x000fe4000f8e00ff */
[----:B------:R-:W-:-:S02]  /*2ad0*/  UISETP.GE.OR UP0, UPT, UR5, UR10, UP0 ;  /* 0x0000000a0500728c */ /* 0x000fc40008706670 */
        /* <DEDUP_REMOVED lines=19> */
.L_x_44:
[----:B------:R-:W2:Y:S02]  /*2c10*/  LDCU UR4, c[0x0][0xb30] ;  /* 0x00016600ff0477ac */ /* 0x000ea40008000800 */
[----:B--2---:R-:W-:-:S09]  /*2c20*/  UISETP.NE.AND UP0, UPT, UR4, 0x1, UPT ;  /* 0x000000010400788c */ /* 0x004fd2000bf05270 */
[----:B------:R-:W-:Y:S05]  /*2c30*/  BRA.U UP0, `(.L_x_45) ;  /* 0x0000000100447547 */ /* 0x000fea000b800000 */
[----:B------:R-:W2:Y:S01]  /*2c40*/  LDCU.128 UR8, c[0x0][0xb10] ;  /* 0x00016200ff0877ac */ /* 0x000ea20008000c00 */
[----:B------:R-:W4:Y:S01]  /*2c50*/  LDCU UR12, c[0x0][0xb0c] ;  /* 0x00016180ff0c77ac */ /* 0x000f220008000800 */
[----:B------:R-:W1:Y:S01]  /*2c60*/  LDCU UR13, c[0x0][0xb20] ;  /* 0x00016400ff0d77ac */ /* 0x000e620008000800 */
[----:B--2---:R-:W-:Y:S02]  /*2c70*/  UIMAD.WIDE.U32 UR6, UR62, UR8, URZ ;  /* 0x000000083e0672a5 */ /* 0x004fe4000f8e00ff */
[----:B------:R-:W-:Y:S02]  /*2c80*/  UIMAD.WIDE.U32 UR4, UR61, UR11, URZ ;  /* 0x0000000b3d0472a5 */ /* 0x000fe4000f8e00ff */
[----:B----4-:R-:W-:Y:S02]  /*2c90*/  UISETP.NE.AND UP2, UPT, UR12, 0x1, UPT ;  /* 0x000000010c00788c */ /* 0x010fe4000bf45270 */
[----:B------:R-:W-:Y:S01]  /*2ca0*/  UISETP.NE.AND UP0, UPT, UR10, 0x1, UPT ;  /* 0x000000010a00788c */ /* 0x000fe2000bf05270 */
[----:B------:R-:W-:-:S02]  /*2cb0*/  UMOV UR6, UR7 ;  /* 0x0000000700067c82 */ /* 0x000fc40008000000 */
[----:B------:R-:W-:Y:S01]  /*2cc0*/  UMOV UR4, UR5 ;  /* 0x0000000500047c82 */ /* 0x000fe20008000000 */
[----:B------:R-:W-:Y:S02]  /*2cd0*/  USHF.R.U32.HI UR9, URZ, UR9, UR6 ;  /* 0x00000009ff097299 */ /* 0x000fe40008011606 */
[----:B-1----:R-:W-:Y:S02]  /*2ce0*/  USHF.R.U32.HI UR4, URZ, UR13, UR4 ;  /* 0x0000000dff047299 */ /* 0x002fe40008011604 */
[----:B------:R-:W-:Y:S02]  /*2cf0*/  USEL UR5, UR62, UR9, !UP2 ;  /* 0x000000093e057287 */ /* 0x000fe4000d000000 */
[----:B------:R-:W-:-:S04]  /*2d00*/  USEL UR4, UR61, UR4, !UP0 ;  /* 0x000000043d047287 */ /* 0x000fc8000c000000 */
[----:B------:R-:W-:Y:S02]  /*2d10*/  UIADD3 UR6, UPT, UPT, UR5, -UR4, URZ ;  /* 0x8000000405067290 */ /* 0x000fe4000fffe0ff */
[----:B------:R-:W-:Y:S02]  /*2d20*/  UIADD3 UR4, UPT, UPT, -UR5, UR4, URZ ;  /* 0x0000000405047290 */ /* 0x000fe4000fffe1ff */
[----:B------:R-:W-:Y:S02]  /*2d30*/  UIMAD UR61, UR6, UR10, UR61 ;  /* 0x0000000a063d72a4 */ /* 0x000fe4000f8e023d */
[----:B------:R-:W-:-:S12]  /*2d40*/  UIMAD UR62, UR4, UR12, UR62 ;  /* 0x0000000c043e72a4 */ /* 0x000fd8000f8e023e */
.L_x_45:
[----:B------:R-:W-:Y:S01]  /*2d50*/  VIADD R11, R11, 0x1 ;  /* 0x000000010b0b7836 */ /* 0x000fe20000000000 */
[----:B------:R-:W-:Y:S02]  /*2d60*/  R2UR UR5, R55 ;  /* 0x00000000370572ca */ /* 0x000fe400000e0000 */
[----:B------:R-:W-:Y:S02]  /*2d70*/  R2UR UR4, R54 ;  /* 0x00000000360472ca */ /* 0x000fe400000e0000 */
[C---:B------:R-:W-:Y:S02]  /*2d80*/  ISETP.NE.AND P0, PT, R11.reuse, 0x2, PT ;  /* 0x000000020b00780c */ /* 0x040fe40003f05270 */
[----:B------:R-:W-:Y:S02]  /*2d90*/  PLOP3.LUT P2, PT, PT, PT, PT, 0x80, 0x8 ;  /* 0x000000000008781c */ /* 0x000fe40003f4f070 */
[----:B-1----:R-:W-:Y:S02]  /*2da0*/  SEL R0, RZ, 0x1, P0 ;  /* 0x00000001ff007807 */ /* 0x002fe40000000000 */
[----:B------:R-:W-:-:S02]  /*2db0*/  SEL R11, R11, RZ, P0 ;  /* 0x000000ff0b0b7207 */ /* 0x000fc40000000000 */
[----:B------:R-:W-:Y:S01]  /*2dc0*/  LOP3.LUT R10, R10, R0, RZ, 0x3c, !PT ;  /* 0x000000000a0a7212 */ /* 0x000fe200078e3cff */
[----:B------:R-:W-:Y:S02]  /*2dd0*/  UIADD3 UR16, UPT, UPT, UR62, UR5, URZ ;  /* 0x000000053e107290 */ /* 0x000fe4000fffe0ff */
[----:B------:R-:W-:Y:S01]  /*2de0*/  UIADD3 UR20, UPT, UPT, UR61, UR4, URZ ;  /* 0x000000043d147290 */ /* 0x000fe2000fffe0ff */
[----:B------:R-:W-:Y:S11]  /*2df0*/  BRA.U UP1, `(.L_x_46) ;  /* 0xffffffe901f87547 */ /* 0x000ff6000b83ffff */
[----:B------:R-:W-:Y:S01]  /*2e00*/  UIADD3 UR22, UPT, UPT, UR22, 0x10, URZ ;  /* 0x0000001016167890 */ /* 0x000fe2000fffe0ff */
[----:B------:R-:W-:-:S03]  /*2e10*/  SHF.L.U32 R2, R12, 0x1f, RZ ;  /* 0x0000001f0c027819 */ /* 0x000fc600000006ff */
[----:B------:R-:W-:-:S09]  /*2e20*/  ULEA UR4, UR29, UR22, 0x3 ;  /* 0x000000161d047291 */ /* 0x000fd2000f8e18ff */
[----:B------:R-:W1:Y:S02]  /*2e30*/  SYNCS.PHASECHK.TRANS64.TRYWAIT P0, [UR4], R2 ;  /* 0x00000002ff0075a7 */ /* 0x000e640008001104 */
[----:B-1----:R-:W-:Y:S05]  /*2e40*/  @!P0 BRA `(.L_x_47) ;  /* 0x0000005c00e48947 */ /* 0x002fea0003800000 */
.L_x_145:
[----:B------:R-:W-:-:S04]  /*2e50*/  UIADD3 UR4, UPT, UPT, UR29, 0x1, URZ ;  /* 0x000000011d047890 */ /* 0x000fc8000fffe0ff */
[----:B------:R-:W-:-:S04]  /*2e60*/  UISETP.NE.AND UP0, UPT, UR4, 0x2, UPT ;  /* 0x000000020400788c */ /* 0x000fc8000bf05270 */
[----:B------:R-:W-:Y:S02]  /*2e70*/  USEL UR5, URZ, 0x1, UP0 ;  /* 0x00000001ff057887 */ /* 0x000fe40008000000 */
[----:B------:R-:W-:-:S04]  /*2e80*/  USEL UR4, UR4, URZ, UP0 ;  /* 0x000000ff04047287 */ /* 0x000fc80008000000 */
[----:B------:R-:W-:Y:S01]  /*2e90*/  ULEA UR4, UR4, UR22, 0x3 ;  /* 0x0000001604047291 */ /* 0x000fe2000f8e18ff */
[----:B-1----:R-:W-:-:S04]  /*2ea0*/  LOP3.LUT R2, R12, UR5, RZ, 0x3c, !PT ;  /* 0x000000050c027c12 */ /* 0x002fc8000f8e3cff */
[----:B------:R-:W-:Y:S01]  /*2eb0*/  SHF.L.U32 R2, R2, 0x1f, RZ ;  /* 0x0000001f02027819 */ /* 0x000fe200000006ff */
[----:B------:R-:W-:-:S07]  /*2ec0*/  IMAD.U32 R0, RZ, RZ, UR4 ;  /* 0x00000004ff007e24 */ /* 0x000fce000f8e00ff */
.L_x_48:
[----:B-1----:R1:W2:Y:S02]  /*2ed0*/  SYNCS.PHASECHK.TRANS64.TRYWAIT P0, [R0+URZ], R2 ;  /* 0x00000002000075a7 */ /* 0x0022a400080011ff */
[----:B--2---:R-:W-:Y:S05]  /*2ee0*/  @!P0 NANOSLEEP.SYNCS 0x989680 ;  /* 0x009896800000895d */ /* 0x004fea0003900000 */
[----:B------:R-:W2:Y:S02]  /*2ef0*/  @!P0 SYNCS.PHASECHK.TRANS64 P0, [R0+URZ], R2 ;  /* 0x00000002000085a7 */ /* 0x000ea400080010ff */
[----:B--2---:R-:W-:Y:S05]  /*2f00*/  @P0 EXIT ;  /* 0x000000000000094d */ /* 0x004fea0003800000 */
[----:B------:R-:W-:Y:S05]  /*2f10*/  BRA `(.L_x_48) ;  /* 0xfffffffc00ec7947 */ /* 0x000fea000383ffff */
.L_x_22:
[----:B------:R-:W-:-:S04]  /*2f20*/  UISETP.NE.AND UP0, UPT, UR63, URZ, UPT ;  /* 0x000000ff3f00728c */ /* 0x000fc8000bf05270 */
[----:B------:R-:W-:-:S09]  /*2f30*/  UISETP.NE.OR UP0, UPT, UR17, 0x1, UP0 ;  /* 0x000000011100788c */ /* 0x000fd20008705670 */
[----:B------:R-:W-:Y:S05]  /*2f40*/  BRA.U UP0, `(.L_x_49) ;  /* 0x0000000500487547 */ /* 0x000fea000b800000 */
[----:B------:R-:W-:Y:S01]  /*2f50*/  ISETP.GE.U32.AND P2, PT, R0, 0x8, PT ;  /* 0x000000080000780c */ /* 0x000fe20003f46070 */
[----:B------:R-:W-:Y:S01]  /*2f60*/  IMAD.MOV.U32 R12, RZ, RZ, 0x1 ;  /* 0x00000001ff0c7424 */ /* 0x000fe200078e00ff */
[----:B------:R-:W-:Y:S02]  /*2f70*/  CS2R R10, SRZ ;  /* 0x00000000000a7805 */ /* 0x000fe4000001ff00 */
[----:B------:R-:W-:Y:S01]  /*2f80*/  CS2R R8, SRZ ;  /* 0x0000000000087805 */ /* 0x000fe2000001ff00 */
[----:B------:R-:W-:Y:S01]  /*2f90*/  UMOV UR6, 0x400 ;  /* 0x0000040000067882 */ /* 0x000fe20000000000 */
[----:B------:R-:W-:Y:S01]  /*2fa0*/  UMOV UR5, URZ ;  /* 0x000000ff00057c82 */ /* 0x000fe20008000000 */
[----:B------:R-:W-:-:S12]  /*2fb0*/  ULEA UR6, UR63, UR6, 0x18 ;  /* 0x000000063f067291 */ /* 0x000fd8000f8ec0ff */
.L_x_53:
[----:B------:R-:W-:Y:S02]  /*2fc0*/  LEA R2, R8, UR6, 0x3 ;  /* 0x0000000608027c11 */ /* 0x000fe4000f8e18ff */
[----:B------:R-:W-:-:S03]  /*2fd0*/  SHF.L.U32 R4, R9, 0x1f, RZ ;  /* 0x0000001f09047819 */ /* 0x000fc600000006ff */
[----:B------:R-:W-:Y:S01]  /*2fe0*/  VIADD R5, R2, 0xe0 ;  /* 0x000000e002057836 */ /* 0x000fe20000000000 */
[----:B------:R-:W2:Y:S02]  /*2ff0*/  SYNCS.PHASECHK.TRANS64.TRYWAIT P0, [R2+URZ+0xd0], R4 ;  /* 0x0000d004020075a7 */ /* 0x000ea400080011ff */
[----:B--2---:R-:W-:Y:S05]  /*3000*/  @!P0 BRA `(.L_x_50) ;  /* 0x0000005c008c8947 */ /* 0x004fea0003800000 */
.L_x_146:
[----:B------:R-:W-:Y:S01]  /*3010*/  ULEA UR4, UR5, UR6, 0x3 ;  /* 0x0000000605047291 */ /* 0x000fe2000f8e18ff */
[----:B--2---:R-:W-:Y:S01]  /*3020*/  PRMT R2, RZ, 0x654, R5 ;  /* 0x00000654ff027816 */ /* 0x004fe20000000005 */
[----:B------:R-:W-:Y:S01]  /*3030*/  @!P2 IMAD.MOV.U32 R4, RZ, RZ, 0x10 ;  /* 0x00000010ff04a424 */ /* 0x000fe200078e00ff */
[----:B------:R-:W-:Y:S01]  /*3040*/  SHF.L.U32 R5, R12, 0x1f, RZ ;  /* 0x0000001f0c057819 */ /* 0x000fe200000006ff */
[----:B------:R-:W-:Y:S01]  /*3050*/  UIADD3 UR7, UPT, UPT, UR4, 0x70, URZ ;  /* 0x0000007004077890 */ /* 0x000fe2000fffe0ff */
[----:B------:R2:W-:Y:S05]  /*3060*/  SYNCS.ARRIVE.TRANS64.RED.A1T0 RZ, [R2+URZ], RZ ;  /* 0x000000ff02ff79a7 */ /* 0x0005ea00081004ff */
[----:B------:R-:W-:Y:S01]  /*3070*/  IMAD.U32 R6, RZ, RZ, UR7 ;  /* 0x00000007ff067e24 */ /* 0x000fe2000f8e00ff */
[----:B------:R-:W3:Y:S04]  /*3080*/  SYNCS.PHASECHK.TRANS64.TRYWAIT P0, [UR4+0x80], R5 ;  /* 0x00008005ff0075a7 */ /* 0x000ee80008001104 */
[----:B------:R-:W-:Y:S01]  /*3090*/  PRMT R6, R0, 0x654, R6 ;  /* 0x0000065400067816 */ /* 0x000fe20000000006 */
[----:B--23--:R-:W-:Y:S06]  /*30a0*/  @!P0 BRA `(.L_x_51) ;  /* 0x0000005c00788947 */ /* 0x00cfec0003800000 */
.L_x_148:
[----:B------:R-:W-:Y:S01]  /*30b0*/  ULEA UR8, UR5, UR6, 0x4 ;  /* 0x0000000605087291 */ /* 0x000fe2000f8e20ff */
[----:B------:R-:W-:Y:S01]  /*30c0*/  SEL R3, R6, R3, !P2 ;  /* 0x0000000306037207 */ /* 0x000fe20005000000 */
[----:B------:R-:W-:Y:S01]  /*30d0*/  UIADD3 UR9, UPT, UPT, UR4, 0x70, URZ ;  /* 0x0000007004097890 */ /* 0x000fe2000fffe0ff */
[----:B--2---:R-:W-:Y:S01]  /*30e0*/  LEA R2, R11, UR6, 0x3 ;  /* 0x000000060b027c11 */ /* 0x004fe2000f8e18ff */
[----:B------:R-:W-:Y:S01]  /*30f0*/  UIADD3 UR8, UPT, UPT, UR8, 0x100, URZ ;  /* 0x0000010008087890 */ /* 0x000fe2000fffe0ff */
[----:B------:R2:W-:Y:S01]  /*3100*/  @!P2 SYNCS.ARRIVE.TRANS64.RED RZ, [R3+URZ], R4 ;  /* 0x0000000403ffa9a7 */ /* 0x0005e200080004ff */
[----:B------:R-:W-:Y:S01]  /*3110*/  UIADD3 UR4, UPT, UPT, UR5, 0x1, URZ ;  /* 0x0000000105047890 */ /* 0x000fe2000fffe0ff */
[----:B------:R-:W-:-:S03]  /*3120*/  VIADD R8, R8, 0x1 ;  /* 0x0000000108087836 */ /* 0x000fc60000000000 */
[----:B------:R-:W-:Y:S02]  /*3130*/  UISETP.NE.AND UP0, UPT, UR4, 0x2, UPT ;  /* 0x000000020400788c */ /* 0x000fe4000bf05270 */
[----:B------:R-:W-:Y:S01]  /*3140*/  ISETP.NE.AND P0, PT, R8, 0x2, PT ;  /* 0x000000020800780c */ /* 0x000fe20003f05270 */
[----:B------:R-:W-:Y:S06]  /*3150*/  UGETNEXTWORKID.BROADCAST [UR8], [UR9] ;  /* 0x00000000080073ca */ /* 0x000fec0008000100 */
[----:B------:R-:W-:Y:S02]  /*3160*/  USEL UR7, URZ, 0x1, UP0 ;  /* 0x00000001ff077887 */ /* 0x000fe40008000000 */
[----:B------:R-:W-:-:S04]  /*3170*/  USEL UR5, UR4, URZ, UP0 ;  /* 0x000000ff04057287 */ /* 0x000fc80008000000 */
[----:B------:R-:W-:Y:S02]  /*3180*/  LOP3.LUT R12, R12, UR7, RZ, 0x3c, !PT ;  /* 0x000000070c0c7c12 */ /* 0x000fe4000f8e3cff */
[----:B--2---:R-:W-:-:S04]  /*3190*/  SHF.L.U32 R4, R10, 0x1f, RZ ;  /* 0x0000001f0a047819 */ /* 0x004fc800000006ff */
[----:B------:R-:W2:Y:S02]  /*31a0*/  SYNCS.PHASECHK.TRANS64.TRYWAIT P1, [R2+URZ+0x70], R4 ;  /* 0x00007004020075a7 */ /* 0x000ea400080211ff */
[----:B--2---:R-:W-:Y:S05]  /*31b0*/  @!P1 BRA `(.L_x_52) ;  /* 0x0000005c004c9947 */ /* 0x004fea0003800000 */
.L_x_149:
[C---:B--2---:R-:W-:Y:S01]  /*31c0*/  LEA R4, R11.reuse, UR6, 0x4 ;  /* 0x000000060b047c11 */ /* 0x044fe2000f8e20ff */
[----:B------:R-:W-:Y:S01]  /*31d0*/  VIADD R2, R2, 0x80 ;  /* 0x0000008002027836 */ /* 0x000fe20000000000 */
[----:B------:R-:W-:Y:S01]  /*31e0*/  SEL R8, R8, RZ, P0 ;  /* 0x000000ff08087207 */ /* 0x000fe20000000000 */
[----:B------:R-:W-:-:S03]  /*31f0*/  VIADD R11, R11, 0x1 ;  /* 0x000000010b0b7836 */ /* 0x000fc60000000000 */
[----:B------:R-:W2:Y:S01]  /*3200*/  LDS.128 R4, [R4+0x100] ;  /* 0x0001000004047984 */ /* 0x000ea20000000c00 */
[----:B------:R-:W-:Y:S02]  /*3210*/  PRMT R2, RZ, 0x654, R2 ;  /* 0x00000654ff027816 */ /* 0x000fe40000000002 */
[C---:B------:R-:W-:Y:S01]  /*3220*/  ISETP.NE.AND P1, PT, R11.reuse, 0x2, PT ;  /* 0x000000020b00780c */ /* 0x040fe20003f25270 */
[----:B------:R-:W-:Y:S01]  /*3230*/  @!PT LDS RZ, [RZ] ;  /* 0x00000000fffff984 */ /* 0x000fe20000000800 */
[----:B------:R-:W-:Y:S01]  /*3240*/  @!PT LDS RZ, [RZ] ;  /* 0x00000000fffff984 */ /* 0x000fe20000000800 */
[----:B------:R-:W-:Y:S01]  /*3250*/  @!PT LDS RZ, [RZ] ;  /* 0x00000000fffff984 */ /* 0x000fe20000000800 */
[----:B------:R-:W-:Y:S01]  /*3260*/  @!PT LDS RZ, [RZ] ;  /* 0x00000000fffff984 */ /* 0x000fe20000000800 */
[----:B------:R3:W-:Y:S06]  /*3270*/  MEMBAR.ALL.CTA ;  /* 0x0000000000007992 */ /* 0x0007ec0000008000 */
[----:B---3--:R-:W3:Y:S01]  /*3280*/  FENCE.VIEW.ASYNC.S ;  /* 0x00000000000073c6 */ /* 0x008ee20000000000 */
[----:B------:R-:W-:Y:S01]  /*3290*/  SEL R11, R11, RZ, P1 ;  /* 0x000000ff0b0b7207 */ /* 0x000fe20000800000 */
[----:B---3--:R3:W-:Y:S01]  /*32a0*/  SYNCS.ARRIVE.TRANS64.RED.A1T0 RZ, [R2+URZ], RZ ;  /* 0x000000ff02ff79a7 */ /* 0x0087e200081004ff */
[----:B--2---:R-:W-:-:S02]  /*32b0*/  LOP3.LUT P3, RZ, R6, 0x1, RZ, 0xc0, !PT ;  /* 0x0000000106ff7812 */ /* 0x004fc4000786c0ff */
[----:B------:R-:W-:-:S04]  /*32c0*/  SEL R4, RZ, 0x1, P1 ;  /* 0x00000001ff047807 */ /* 0x000fc80000800000 */
[----:B------:R-:W-:Y:S02]  /*32d0*/  LOP3.LUT R10, R10, R4, RZ, 0x3c, !PT ;  /* 0x000000040a0a7212 */ /* 0x000fe400078e3cff */
[----:B---3--:R-:W-:-:S04]  /*32e0*/  SEL R2, RZ, 0x1, P0 ;  /* 0x00000001ff027807 */ /* 0x008fc80000000000 */
[----:B------:R-:W-:Y:S01]  /*32f0*/  LOP3.LUT R9, R9, R2, RZ, 0x3c, !PT ;  /* 0x0000000209097212 */ /* 0x000fe200078e3cff */
[----:B------:R-:W-:Y:S06]  /*3300*/  @P3 BRA `(.L_x_53) ;  /* 0xfffffffc002c3947 */ /* 0x000fec000383ffff */
[----:B------:R-:W-:Y:S01]  /*3310*/  ULEA UR4, UR5, UR6, 0x3 ;  /* 0x0000000605047291 */ /* 0x000fe2000f8e18ff */
[----:B------:R-:W-:-:S08]  /*3320*/  SHF.L.U32 R2, R12, 0x1f, RZ ;  /* 0x0000001f0c027819 */ /* 0x000fd000000006ff */
[----:B------:R-:W2:Y:S02]  /*3330*/  SYNCS.PHASECHK.TRANS64 P0, [UR4+0x80], R2 ;  /* 0x00008002ff0075a7 */ /* 0x000ea40008001004 */
[----:B--2---:R-:W-:Y:S05]  /*3340*/  @P0 BRA `(.L_x_54) ;  /* 0x0000000000080947 */ /* 0x004fea0003800000 */
[----:B------:R-:W2:Y:S02]  /*3350*/  SYNCS.PHASECHK.TRANS64.TRYWAIT P0, [UR4+0x80], R2 ;  /* 0x00008002ff0075a7 */ /* 0x000ea40008001104 */
[----:B--2---:R-:W-:Y:S05]  /*3360*/  @!P0 BRA `(.L_x_55) ;  /* 0x0000005800f48947 */ /* 0x004fea0003800000 */
.L_x_54:
[----:B------:R-:W-:-:S04]  /*3370*/  UIADD3 UR7, UPT, UPT, UR5, 0x1, URZ ;  /* 0x0000000105077890 */ /* 0x000fc8000fffe0ff */
[----:B------:R-:W-:-:S04]  /*3380*/  UISETP.NE.AND UP0, UPT, UR7, 0x2, UPT ;  /* 0x000000020700788c */ /* 0x000fc8000bf05270 */
[----:B------:R-:W-:Y:S02]  /*3390*/  USEL UR8, URZ, 0x1, UP0 ;  /* 0x00000001ff087887 */ /* 0x000fe40008000000 */
[----:B------:R-:W-:-:S04]  /*33a0*/  USEL UR7, UR7, URZ, UP0 ;  /* 0x000000ff07077287 */ /* 0x000fc80008000000 */
[----:B------:R-:W-:Y:S01]  /*33b0*/  ULEA UR7, UR7, UR6, 0x3 ;  /* 0x0000000607077291 */ /* 0x000fe2000f8e18ff */
[----:B--2---:R-:W-:-:S04]  /*33c0*/  LOP3.LUT R2, R12, UR8, RZ, 0x3c, !PT ;  /* 0x000000080c027c12 */ /* 0x004fc8000f8e3cff */
[----:B------:R-:W-:-:S04]  /*33d0*/  SHF.L.U32 R0, R2, 0x1f, RZ ;  /* 0x0000001f02007819 */ /* 0x000fc800000006ff */
[----:B------:R-:W2:Y:S02]  /*33e0*/  SYNCS.PHASECHK.TRANS64 P0, [UR7+0x80], R0 ;  /* 0x00008000ff0075a7 */ /* 0x000ea40008001007 */
[----:B-12---:R-:W-:Y:S05]  /*33f0*/  @P0 EXIT ;  /* 0x000000000000094d */ /* 0x006fea0003800000 */
[----:B------:R-:W-:Y:S02]  /*3400*/  SHF.L.U32 R2, R2, 0x1f, RZ ;  /* 0x0000001f02027819 */ /* 0x000fe400000006ff */
[----:B------:R-:W-:-:S07]  /*3410*/  MOV R0, UR7 ;  /* 0x0000000700007c02 */ /* 0x000fce0008000f00 */
.L_x_56:
[----:B-1----:R1:W2:Y:S02]  /*3420*/  SYNCS.PHASECHK.TRANS64.TRYWAIT P0, [R0+URZ+0x80], R2 ;  /* 0x00008002000075a7 */ /* 0x0022a400080011ff */
[----:B--2---:R-:W-:Y:S05]  /*3430*/  @!P0 NANOSLEEP.SYNCS 0x989680 ;  /* 0x009896800000895d */ /* 0x004fea0003900000 */
[----:B------:R-:W2:Y:S02]  /*3440*/  @!P0 SYNCS.PHASECHK.TRANS64 P0, [R0+URZ+0x80], R2 ;  /* 0x00008002000085a7 */ /* 0x000ea400080010ff */
[----:B--2---:R-:W-:Y:S05]  /*3450*/  @P0 EXIT ;  /* 0x000000000000094d */ /* 0x004fea0003800000 */
[----:B------:R-:W-:Y:S05]  /*3460*/  BRA `(.L_x_56) ;  /* 0xfffffffc00ec7947 */ /* 0x000fea000383ffff */
.L_x_49:
[----:B------:R-:W-:Y:S05]  /*3470*/  BRA.U UP5, `(.L_x_57) ;  /* 0x0000001505047547 */ /* 0x000fea000b800000 */
[----:B------:R-:W-:Y:S01]  /*3480*/  UMOV UR4, 0x40 ;  /* 0x0000004000047882 */ /* 0x000fe20000000000 */
[----:B------:R-:W-:Y:S01]  /*3490*/  NOP ;  /* 0x0000000000007918 */ /* 0x000fe20000000000 */
[----:B------:R-:W-:Y:S01]  /*34a0*/  ULEA UR5, UR63, UR4, 0x18 ;  /* 0x000000043f057291 */ /* 0x000fe2000f8ec0ff */
[----:B------:R-:W-:Y:S02]  /*34b0*/  UMOV UR6, 0x400 ;  /* 0x0000040000067882 */ /* 0x000fe40000000000 */
[----:B------:R-:W-:-:S06]  /*34c0*/  ULEA UR6, UR63, UR6, 0x18 ;  /* 0x000000063f067291 */ /* 0x000fcc000f8ec0ff */
[----:B------:R-:W2:Y:S02]  /*34d0*/  LDS.U8 R0, [UR5+0x1c] ;  /* 0x00001c05ff007984 */ /* 0x000ea40008000000 */
[----:B--2---:R-:W-:-:S13]  /*34e0*/  ISETP.NE.AND P0, PT, R0, RZ, PT ;  /* 0x000000ff0000720c */ /* 0x004fda0003f05270 */
[----:B------:R-:W-:Y:S05]  /*34f0*/  @P0 BRA `(.L_x_58) ;  /* 0x0000000000580947 */ /* 0x000fea0003800000 */
[----:B------:R-:W-:-:S13]  /*3500*/  ELECT P0, URZ, PT ;  /* 0x0000000000ff782f */ /* 0x000fda0003800000 */
[----:B------:R-:W-:Y:S05]  /*3510*/  @!P0 BRA `(.L_x_59) ;  /* 0x0000000000608947 */ /* 0x000fea0003800000 */
[----:B------:R-:W-:Y:S01]  /*3520*/  UMOV UR4, 0x10 ;  /* 0x0000001000047882 */ /* 0x000fe20000000000 */
[----:B------:R-:W-:Y:S01]  /*3530*/  HFMA2 R0, -RZ, RZ, 0, 5.9604644775390625e-08 ;  /* 0x00000001ff007431 */ /* 0x000fe200000001ff */
[----:B------:R-:W-:-:S03]  /*3540*/  MOV R3, 0xffff ;  /* 0x0000ffff00037802 */ /* 0x000fc60000000f00 */
[----:B------:R-:W-:Y:S04]  /*3550*/  DEPBAR.LE SB2, 0x36 ;  /* 0x0000ad800000791a */ /* 0x000fe80000000000 */
[----:B------:R-:W2:Y:S02]  /*3560*/  UTCATOMSWS.FIND_AND_SET.ALIGN UP0, UR4, UR4 ;  /* 0x00000004000475e3 */ /* 0x000ea40008000800 */
[----:B--2---:R-:W-:Y:S01]  /*3570*/  MOV R4, UR4 ;  /* 0x0000000400047c02 */ /* 0x004fe20008000f00 */
[----:B------:R-:W-:Y:S06]  /*3580*/  BRA.U UP0, `(.L_x_60) ;  /* 0x0000000100187547 */ /* 0x000fec000b800000 */
.L_x_61:
[----:B------:R-:W-:Y:S05]  /*3590*/  NANOSLEEP 0x64 ;  /* 0x000000640000795d */ /* 0x000fea0003800000 */
[----:B------:R-:W-:-:S05]  /*35a0*/  UMOV UR4, 0x10 ;  /* 0x0000001000047882 */ /* 0x000fca0000000000 */
[----:B------:R-:W-:Y:S04]  /*35b0*/  DEPBAR.LE SB2, 0x36 ;  /* 0x0000ad800000791a */ /* 0x000fe80000000000 */
[----:B------:R-:W2:Y:S02]  /*35c0*/  UTCATOMSWS.FIND_AND_SET.ALIGN UP0, UR4, UR4 ;  /* 0x00000004000475e3 */ /* 0x000ea40008000800 */
[----:B--2---:R-:W-:Y:S01]  /*35d0*/  MOV R4, UR4 ;  /* 0x0000000400047c02 */ /* 0x004fe20008000f00 */
[----:B------:R-:W-:Y:S05]  /*35e0*/  BRA.U !UP0, `(.L_x_61) ;  /* 0xfffffffd08e87547 */ /* 0x000fea000b83ffff */
.L_x_60:
[-C--:B------:R-:W-:Y:S02]  /*35f0*/  SHF.L.U32 R3, R3, R4.reuse, RZ ;  /* 0x0000000403037219 */ /* 0x080fe400000006ff */
[----:B------:R-:W-:Y:S01]  /*3600*/  SHF.L.U32 R0, R0, R4, RZ ;  /* 0x0000000400007219 */ /* 0x000fe200000006ff */
[----:B------:R-:W-:Y:S02]  /*3610*/  IMAD.SHL.U32 R4, R4, 0x20, RZ ;  /* 0x0000002004047824 */ /* 0x000fe400078e00ff */
[----:B------:R2:W-:Y:S04]  /*3620*/  ATOMS.OR RZ, [UR5+0x14], R3 ;  /* 0x00001403ffff798c */ /* 0x0005e8000b000005 */
[----:B------:R2:W-:Y:S04]  /*3630*/  ATOMS.OR RZ, [UR5+0x18], R0 ;  /* 0x00001800ffff798c */ /* 0x0005e8000b000005 */
[----:B------:R2:W-:Y:S01]  /*3640*/  STS [UR6+0x120], R4 ;  /* 0x00012004ff007988 */ /* 0x0005e20008000806 */
[----:B------:R-:W-:Y:S05]  /*3650*/  BRA `(.L_x_59) ;  /* 0x0000000000107947 */ /* 0x000fea0003800000 */
.L_x_58:
[----:B------:R-:W-:Y:S02]  /*3660*/  MOV R0, 0xffffffff ;  /* 0xffffffff00007802 */ /* 0x000fe40000000f00 */
[----:B------:R-:W-:-:S03]  /*3670*/  MOV R4, 0x36a0 ;  /* 0x000036a000047802 */ /* 0x000fc60000000f00 */
[----:B------:R2:W-:Y:S04]  /*3680*/  STS [UR6+0x120], R0 ;  /* 0x00012000ff007988 */ /* 0x0005e80008000806 */
[----:B-12--5:R-:W-:Y:S05]  /*3690*/  CALL.REL.NOINC `($__internal_1_$__cuda_sm10x_tcgen05_guardrail_trap_phase_invalid_during_alloc) ;  /* 0x0000006000447944 */ /* 0x026fea0003c00000 */
.L_x_59:
[----:B------:R-:W-:Y:S05]  /*36a0*/  WARPSYNC.ALL ;  /* 0x0000000000007948 */ /* 0x000fea0003800000 */
[----:B------:R-:W3:Y:S01]  /*36b0*/  S2UR UR4, SR_CgaCtaId ;  /* 0x00000000000479c3 */ /* 0x000ee20000008800 */
[----:B------:R-:W-:Y:S01]  /*36c0*/  UMOV UR71, 0x400 ;  /* 0x0000040000477882 */ /* 0x000fe20000000000 */
[----:B------:R-:W-:-:S06]  /*36d0*/  NOP ;  /* 0x0000000000007918 */ /* 0x000fcc0000000000 */
[----:B------:R-:W-:Y:S06]  /*36e0*/  BAR.ARV 0x6, 0xa0 ;  /* 0x0182800000007b1d */ /* 0x000fec0000002000 */
[----:B------:R-:W4:Y:S01]  /*36f0*/  LDCU UR7, c[0x0][0x38c] ;  /* 0x00007180ff0777ac */ /* 0x000f220008000800 */
[----:B------:R-:W-:Y:S01]  /*3700*/  LOP3.LUT R2, R2, 0xffff, RZ, 0xc0, !PT ;  /* 0x0000ffff02027812 */ /* 0x000fe200078ec0ff */
[----:B------:R-:W-:Y:S01]  /*3710*/  HFMA2 R11, -RZ, RZ, 0, 5.9604644775390625e-08 ;  /* 0x00000001ff0b7431 */ /* 0x000fe200000001ff */
[----:B------:R-:W-:Y:S01]  /*3720*/  MOV R10, RZ ;  /* 0x000000ff000a7202 */ /* 0x000fe20000000f00 */
[----:B------:R-:W1:Y:S01]  /*3730*/  LDCU UR8, c[0x0][0x38c] ;  /* 0x00007180ff0877ac */ /* 0x000e620008000800 */
[----:B------:R-:W-:-:S02]  /*3740*/  R2UR UR72, R2 ;  /* 0x00000000024872ca */ /* 0x000fc400000e0000 */
[----:B------:R-:W-:Y:S01]  /*3750*/  CS2R R8, SRZ ;  /* 0x0000000000087805 */ /* 0x000fe2000001ff00 */
[----:B------:R-:W-:Y:S01]  /*3760*/  UMOV UR75, URZ ;  /* 0x000000ff004b7c82 */ /* 0x000fe20008000000 */
[----:B------:R-:W-:Y:S01]  /*3770*/  UMOV UR9, URZ ;  /* 0x000000ff00097c82 */ /* 0x000fe20008000000 */
[----:B---3--:R-:W-:Y:S01]  /*3780*/  ULEA UR71, UR4, UR71, 0x18 ;  /* 0x0000004704477291 */ /* 0x008fe2000f8ec0ff */
[----:B------:R-:W-:Y:S01]  /*3790*/  UMOV UR76, 0x0 ;  /* 0x00000000004c7882 */ /* 0x000fe20000000000 */
[----:B------:R-:W-:Y:S02]  /*37a0*/  UMOV UR77, 0x4200910 ;  /* 0x04200910004d7882 */ /* 0x000fe40000000000 */
[----:B------:R-:W-:Y:S02]  /*37b0*/  UIADD3 UR6, UPT, UPT, UR71, 0x8800, URZ ;  /* 0x0000880047067890 */ /* 0x000fe4000fffe0ff */
[----:B------:R-:W-:Y:S02]  /*37c0*/  UIADD3 UR5, UPT, UPT, UR71, 0x18800, URZ ;  /* 0x0001880047057890 */ /* 0x000fe4000fffe0ff */
[----:B----4-:R-:W-:Y:S01]  /*37d0*/  UIADD3 UR7, UPT, UPT, UR7, 0x7f, URZ ;  /* 0x0000007f07077890 */ /* 0x010fe2000fffe0ff */
[----:B--2---:R-:W2:Y:S01]  /*37e0*/  LDS R0, [UR71+0x120] ;  /* 0x00012047ff007984 */ /* 0x004ea20008000800 */
[----:B------:R-:W-:-:S02]  /*37f0*/  USHF.R.U32.HI UR6, URZ, 0x4, UR6 ;  /* 0x00000004ff067899 */ /* 0x000fc40008011606 */
[----:B------:R-:W-:Y:S02]  /*3800*/  USHF.R.S32.HI UR4, URZ, 0x1f, UR7 ;  /* 0x0000001fff047899 */ /* 0x000fe40008011407 */
[----:B------:R-:W-:Y:S02]  /*3810*/  USHF.R.U32.HI UR5, URZ, 0x4, UR5 ;  /* 0x00000004ff057899 */ /* 0x000fe40008011605 */
[----:B------:R-:W-:Y:S02]  /*3820*/  ULEA.HI UR4, UR4, UR7, URZ, 0x7 ;  /* 0x0000000704047291 */ /* 0x000fe4000f8f38ff */
[----:B------:R-:W-:Y:S02]  /*3830*/  ULOP3.LUT UR6, UR6, 0x3fff, URZ, 0xc0, !UPT ;  /* 0x00003fff06067892 */ /* 0x000fe4000f8ec0ff */
[----:B------:R-:W-:Y:S02]  /*3840*/  USHF.R.S32.HI UR10, URZ, 0x7, UR4 ;  /* 0x00000007ff0a7899 */ /* 0x000fe40008011404 */
[----:B------:R-:W-:-:S02]  /*3850*/  ULOP3.LUT UR5, UR5, 0x3fff, URZ, 0xc0, !UPT ;  /* 0x00003fff05057892 */ /* 0x000fc4000f8ec0ff */
[----:B------:R-:W-:Y:S02]  /*3860*/  UISETP.LT.AND UP0, UPT, UR10, 0x1, UPT ;  /* 0x000000010a00788c */ /* 0x000fe4000bf01270 */
[----:B------:R-:W-:Y:S01]  /*3870*/  IMAD.U32 R12, RZ, RZ, UR10 ;  /* 0x0000000aff0c7e24 */ /* 0x000fe2000f8e00ff */
[----:B------:R-:W-:Y:S02]  /*3880*/  ULOP3.LUT UR73, UR6, 0x10000, URZ, 0xfc, !UPT ;  /* 0x0001000006497892 */ /* 0x000fe4000f8efcff */
[----:B------:R-:W-:Y:S02]  /*3890*/  USEL UR4, UR10, 0x1, !UP0 ;  /* 0x000000010a047887 */ /* 0x000fe4000c000000 */
[----:B------:R-:W-:Y:S02]  /*38a0*/  ULOP3.LUT UR74, UR5, 0x10000, URZ, 0xfc, !UPT ;  /* 0x00010000054a7892 */ /* 0x000fe4000f8efcff */
[----:B------:R-:W-:Y:S02]  /*38b0*/  UIADD3 UR4, UPT, UPT, -UR4, URZ, URZ ;  /* 0x000000ff04047290 */ /* 0x000fe4000fffe1ff */
[----:B-1----:R-:W-:-:S04]  /*38c0*/  UISETP.GE.AND UP4, UPT, UR8, 0x1, UPT ;  /* 0x000000010800788c */ /* 0x002fc8000bf86270 */
[----:B------:R-:W-:Y:S01]  /*38d0*/  IMAD.U32 R14, RZ, RZ, UR4 ;  /* 0x00000004ff0e7e24 */ /* 0x000fe2000f8e00ff */
[----:B--2---:R-:W-:-:S13]  /*38e0*/  R2UR UR7, R0 ;  /* 0x00000000000772ca */ /* 0x004fda00000e0000 */
[----:B------:R-:W-:-:S07]  /*38f0*/  IMAD.U32 R15, RZ, RZ, UR7 ;  /* 0x00000007ff0f7e24 */ /* 0x000fce000f8e00ff */
.L_x_68:
[----:B------:R-:W-:Y:S02]  /*3900*/  LEA R0, R10, UR71, 0x3 ;  /* 0x000000470a007c11 */ /* 0x000fe4000f8e18ff */
[----:B------:R-:W-:Y:S02]  /*3910*/  SHF.L.U32 R2, R9, 0x1f, RZ ;  /* 0x0000001f09027819 */ /* 0x000fe400000006ff */
[----:B------:R-:W-:Y:S01]  /*3920*/  PLOP3.LUT P0, PT, PT, PT, UP4, 0x80, 0x8 ;  /* 0x000000000008781c */ /* 0x000fe20003f0f048 */
[----:B------:R-:W-:Y:S01]  /*3930*/  VIADD R3, R0, 0x80 ;  /* 0x0000008000037836 */ /* 0x000fe20000000000 */
[----:B-1----:R-:W1:Y:S02]  /*3940*/  SYNCS.PHASECHK.TRANS64.TRYWAIT P1, [R0+URZ+0x70], R2 ;  /* 0x00007002000075a7 */ /* 0x002e6400080211ff */
[----:B-1----:R-:W-:Y:S09]  /*3950*/  @!P1 BRA `(.L_x_62) ;  /* 0x0000005400909947 */ /* 0x002ff20003800000 */
.L_x_151:
[----:B------:R-:W-:Y:S01]  /*3960*/  LEA R4, R10, UR71, 0x4 ;  /* 0x000000470a047c11 */ /* 0x000fe2000f8e20ff */
[----:B------:R-:W-:Y:S01]  /*3970*/  @UP4 ULEA UR4, UR9, UR71, 0x3 ;  /* 0x0000004709044291 */ /* 0x000fe2000f8e18ff */
[----:B------:R-:W-:Y:S01]  /*3980*/  PLOP3.LUT P2, PT, PT, PT, PT, 0x80, 0x8 ;  /* 0x000000000008781c */ /* 0x000fe20003f4f070 */
[----:B------:R-:W-:Y:S01]  /*3990*/  ULEA UR5, UR75, UR71, 0x3 ;  /* 0x000000474b057291 */ /* 0x000fe2000f8e18ff */
[----:B------:R-:W-:Y:S02]  /*39a0*/  PRMT R3, RZ, 0x654, R3 ;  /* 0x00000654ff037816 */ /* 0x000fe40000000003 */
[----:B------:R-:W2:Y:S01]  /*39b0*/  LDS.128 R4, [R4+0x100] ;  /* 0x0001000004047984 */ /* 0x000ea20000000c00 */
[----:B-1----:R-:W-:Y:S02]  /*39c0*/  @P0 SHF.L.U32 R2, R8, 0x1f, RZ ;  /* 0x0000001f08020819 */ /* 0x002fe400000006ff */
[----:B------:R-:W-:Y:S01]  /*39d0*/  SHF.L.U32 R0, R11, 0x1f, RZ ;  /* 0x0000001f0b007819 */ /* 0x000fe200000006ff */
[----:B------:R-:W-:Y:S01]  /*39e0*/  @!PT LDS RZ, [RZ] ;  /* 0x00000000fffff984 */ /* 0x000fe20000000800 */
[----:B------:R-:W-:Y:S01]  /*39f0*/  @!PT LDS RZ, [RZ] ;  /* 0x00000000fffff984 */ /* 0x000fe20000000800 */
[----:B------:R-:W-:Y:S01]  /*3a00*/  @!PT LDS RZ, [RZ] ;  /* 0x00000000fffff984 */ /* 0x000fe20000000800 */
[----:B------:R-:W-:Y:S01]  /*3a10*/  @!PT LDS RZ, [RZ] ;  /* 0x00000000fffff984 */ /* 0x000fe20000000800 */
[----:B------:R1:W-:Y:S06]  /*3a20*/  MEMBAR.ALL.CTA ;  /* 0x0000000000007992 */ /* 0x0003ec0000008000 */
[----:B-1----:R-:W1:Y:S01]  /*3a30*/  FENCE.VIEW.ASYNC.S ;  /* 0x00000000000073c6 */ /* 0x002e620000000000 */
[----:B------:R-:W-:Y:S01]  /*3a40*/  R2UR UR6, R15 ;  /* 0x000000000f0672ca */ /* 0x000fe200000e0000 */
[----:B------:R-:W-:Y:S01]  /*3a50*/  IMAD.U32 R13, RZ, RZ, UR5 ;  /* 0x00000005ff0d7e24 */ /* 0x000fe2000f8e00ff */
[----:B-1----:R1:W-:Y:S01]  /*3a60*/  SYNCS.ARRIVE.TRANS64.RED.A1T0 RZ, [R3+URZ], RZ ;  /* 0x000000ff03ff79a7 */ /* 0x0023e200081004ff */
[----:B------:R1:W3:Y:S01]  /*3a70*/  @P0 SYNCS.PHASECHK.TRANS64.TRYWAIT P2, [UR4], R2 ;  /* 0x00000002ff0005a7 */ /* 0x0002e20008041104 */
[----:B------:R-:W-:Y:S01]  /*3a80*/  ULEA.HI UR4, UR75, UR75, URZ, 0x1 ;  /* 0x0000004b4b047291 */ /* 0x000fe2000f8f08ff */
[----:B--2---:R-:W-:-:S03]  /*3a90*/  LOP3.LUT P1, RZ, R6, 0x1, RZ, 0xc0, !PT ;  /* 0x0000000106ff7812 */ /* 0x004fc6000782c0ff */
[----:B------:R-:W-:-:S04]  /*3aa0*/  ULOP3.LUT UR8, UR4, 0xffe, URZ, 0xc0, !UPT ;  /* 0x00000ffe04087892 */ /* 0x000fc8000f8ec0ff */
[----:B------:R-:W-:Y:S01]  /*3ab0*/  UIADD3 UR8, UPT, UPT, -UR8, UR75, URZ ;  /* 0x0000004b08087290 */ /* 0x000fe2000fffe1ff */
[----:B------:R-:W2:Y:S01]  /*3ac0*/  SYNCS.PHASECHK.TRANS64.TRYWAIT P0, [UR5+0xb0], R0 ;  /* 0x0000b000ff0075a7 */ /* 0x000ea20008001105 */
[----:B------:R-:W-:-:S04]  /*3ad0*/  USHF.L.U32 UR5, UR4, 0x6, URZ ;  /* 0x0000000604057899 */ /* 0x000fc800080006ff */
[----:B------:R-:W-:-:S04]  /*3ae0*/  ULOP3.LUT UR4, UR5, 0xffffff80, URZ, 0xc0, !UPT ;  /* 0xffffff8005047892 */ /* 0x000fc8000f8ec0ff */
[----:B------:R-:W-:-:S04]  /*3af0*/  UIADD3 UR4, UPT, UPT, UR6, UR4, URZ ;  /* 0x0000000406047290 */ /* 0x000fc8000fffe0ff */
[----:B------:R-:W-:Y:S01]  /*3b00*/  ULEA UR8, UR8, UR4, 0x14 ;  /* 0x0000000408087291 */ /* 0x000fe2000f8ea0ff */
[----:B-123--:R-:W-:Y:S11]  /*3b10*/  @!P0 BRA `(.L_x_63) ;  /* 0x0000005400348947 */ /* 0x00eff60003800000 */
.L_x_153:
[----:B------:R-:W-:Y:S01]  /*3b20*/  IADD3 R10, PT, PT, R10, 0x1, RZ ;  /* 0x000000010a0a7810 */ /* 0x000fe20007ffe0ff */
[----:B------:R-:W-:Y:S06]  /*3b30*/  BRA.U !UP4, `(.L_x_64) ;  /* 0x000000050cec7547 */ /* 0x000fec000b800000 */
[----:B------:R-:W-:Y:S01]  /*3b40*/  R2UR UR69, R14 ;  /* 0x000000000e4572ca */ /* 0x000fe200000e0000 */
[----:B------:R-:W-:Y:S01]  /*3b50*/  UPLOP3.LUT UP2, UPT, UPT, UPT, UPT, 0x40, 0x4 ;  /* 0x000000000004789c */ /* 0x000fe20003f4e870 */
[----:B------:R-:W-:Y:S01]  /*3b60*/  R2UR UR68, R12 ;  /* 0x000000000c4472ca */ /* 0x000fe200000e0000 */
[----:B------:R-:W-:-:S14]  /*3b70*/  UMOV UR7, UR9 ;  /* 0x0000000900077c82 */ /* 0x000fdc0008000000 */
.L_x_67:
[----:B------:R-:W-:Y:S02]  /*3b80*/  UIADD3 UR69, UPT, UPT, UR69, 0x1, URZ ;  /* 0x0000000145457890 */ /* 0x000fe4000fffe0ff */
[----:B--2---:R-:W-:Y:S02]  /*3b90*/  ULEA UR5, UR7, UR71, 0x3 ;  /* 0x0000004707057291 */ /* 0x004fe4000f8e18ff */
[----:B------:R-:W-:Y:S01]  /*3ba0*/  UISETP.NE.AND UP3, UPT, UR69, URZ, UPT ;  /* 0x000000ff4500728c */ /* 0x000fe2000bf65270 */
[----:B------:R-:W-:Y:S10]  /*3bb0*/  @P2 BRA `(.L_x_65) ;  /* 0x00000000000c2947 */ /* 0x000ff40003800000 */
[----:B-1----:R-:W-:Y:S04]  /*3bc0*/  SHF.L.U32 R2, R8, 0x1f, RZ ;  /* 0x0000001f08027819 */ /* 0x002fe800000006ff */
[----:B------:R-:W1:Y:S02]  /*3bd0*/  SYNCS.PHASECHK.TRANS64.TRYWAIT P0, [UR5], R2 ;  /* 0x00000002ff0075a7 */ /* 0x000e640008001105 */
[----:B-1----:R-:W-:Y:S05]  /*3be0*/  @!P0 BRA `(.L_x_66) ;  /* 0x00000054001c8947 */ /* 0x002fea0003800000 */
.L_x_65:
[----:B------:R-:W-:Y:S01]  /*3bf0*/  UISETP.NE.AND UP0, UPT, UR68, 0x1, UPT ;  /* 0x000000014400788c */ /* 0x000fe2000bf05270 */
[----:B------:R-:W-:Y:S01]  /*3c00*/  PLOP3.LUT P2, PT, PT, PT, PT, 0x80, 0x8 ;  /* 0x000000000008781c */ /* 0x000fe20003f4f070 */
[----:B------:R-:W-:Y:S01]  /*3c10*/  UIADD3 UR9, UPT, UPT, UR7, 0x1, URZ ;  /* 0x0000000107097890 */ /* 0x000fe2000fffe0ff */
[----:B------:R-:W-:Y:S01]  /*3c20*/  MOV.SPILL R3, UR77 ;  /* 0x0000004d00037c02 */ /* 0x000fe20009000f00 */
[----:B------:R-:W-:Y:S01]  /*3c30*/  UIADD3 UR70, UPT, UPT, UR5, 0x10, URZ ;  /* 0x0000001005467890 */ /* 0x000fe2000fffe0ff */
[----:B-1----:R-:W-:Y:S01]  /*3c40*/  MOV.SPILL R2, UR76 ;  /* 0x0000004c00027c02 */ /* 0x002fe20009000f00 */
[----:B------:R-:W-:Y:S01]  /*3c50*/  UISETP.NE.AND UP1, UPT, UR9, 0x2, UPT ;  /* 0x000000020900788c */ /* 0x000fe2000bf25270 */
[----:B------:R-:W-:Y:S01]  /*3c60*/  PLOP3.LUT P0, PT, PT, PT, UP0, 0x80, 0x8 ;  /* 0x000000000008781c */ /* 0x000fe20003f0f008 */
[----:B------:R-:W-:Y:S02]  /*3c70*/  ULEA UR6, UR7, UR74, 0xc ;  /* 0x0000004a07067291 */ /* 0x000fe4000f8e60ff */
[----:B------:R-:W-:Y:S02]  /*3c80*/  USEL UR5, URZ, 0x1, UP1 ;  /* 0x00000001ff057887 */ /* 0x000fe40008800000 */
[----:B------:R-:W-:Y:S02]  /*3c90*/  USEL UR9, UR9, URZ, UP1 ;  /* 0x000000ff09097287 */ /* 0x000fe40008800000 */
[----:B------:R-:W-:Y:S02]  /*3ca0*/  ULEA UR4, UR7, UR73, 0xb ;  /* 0x0000004907047291 */ /* 0x000fe4000f8e58ff */
[----:B------:R-:W-:Y:S01]  /*3cb0*/  @UP0 ULEA UR7, UR9, UR71, 0x3 ;  /* 0x0000004709070291 */ /* 0x000fe2000f8e18ff */
[----:B------:R-:W-:Y:S01]  /*3cc0*/  LOP3.LUT R8, R8, UR5, RZ, 0x3c, !PT ;  /* 0x0000000508087c12 */ /* 0x000fe2000f8e3cff */
[----:B------:R-:W-:Y:S02]  /*3cd0*/  UIADD3 UR22, UPT, UPT, UR6, 0x2, URZ ;  /* 0x0000000206167890 */ /* 0x000fe4000fffe0ff */
[----:B------:R-:W-:Y:S01]  /*3ce0*/  UIADD3 UR18, UPT, UPT, UR4, 0x2, URZ ;  /* 0x0000000204127890 */ /* 0x000fe2000fffe0ff */
[----:B------:R-:W-:Y:S01]  /*3cf0*/  @P0 SHF.L.U32 R0, R8, 0x1f, RZ ;  /* 0x0000001f08000819 */ /* 0x000fe200000006ff */
[----:B------:R-:W-:Y:S02]  /*3d00*/  UIADD3 UR14, UPT, UPT, UR6, 0x4, URZ ;  /* 0x00000004060e7890 */ /* 0x000fe4000fffe0ff */
[----:B------:R-:W-:Y:S01]  /*3d10*/  UIADD3 UR12, UPT, UPT, UR4, 0x4, URZ ;  /* 0x00000004040c7890 */ /* 0x000fe2000fffe0ff */
[----:B------:R2:W3:Y:S01]  /*3d20*/  @P0 SYNCS.PHASECHK.TRANS64.TRYWAIT P2, [UR7], R0 ;  /* 0x00000000ff0005a7 */ /* 0x0004e20008041107 */
[----:B------:R-:W-:Y:S02]  /*3d30*/  UIADD3 UR66, UPT, UPT, UR6, 0x6, URZ ;  /* 0x0000000606427890 */ /* 0x000fe4000fffe0ff */
        /* <DEDUP_REMOVED lines=24> */
[----:B------:R-:W-:Y:S01]  /*3ec0*/  UIADD3 UR68, UPT, UPT, UR68, -0x1, URZ ;  /* 0xffffffff44447890 */ /* 0x000fe2000fffe0ff */
[----:B------:R-:W-:Y:S01]  /*3ed0*/  UMOV UR7, 0x40004040 ;  /* 0x4000404000077882 */ /* 0x000fe20000000000 */
[----:B------:R-:W-:Y:S01]  /*3ee0*/  UMOV UR76, 0x0 ;  /* 0x00000000004c7882 */ /* 0x000fe20000000000 */
[----:B------:R-:W-:Y:S01]  /*3ef0*/  UMOV UR77, 0x4200910 ;  /* 0x04200910004d7882 */ /* 0x000fe20000000000 */
[----:B------:R-:W-:Y:S01]  /*3f00*/  UMOV UR5, 0x40004040 ;  /* 0x4000404000057882 */ /* 0x000fe20000000000 */
[----:B------:R-:W-:Y:S01]  /*3f10*/  UMOV UR23, 0x40004040 ;  /* 0x4000404000177882 */ /* 0x000fe20000000000 */
[----:B------:R1:W-:Y:S01]  /*3f20*/  UTCHMMA gdesc[UR4], gdesc[UR6], tmem[UR8], tmem[UR76], idesc[UR77], UP2 ;  /* 0x00ff4c06040075ea */ /* 0x0003e20009000008 */
[----:B------:R-:W-:Y:S01]  /*3f30*/  UPLOP3.LUT UP2, UPT, UPT, UPT, UPT, 0x80, 0x8 ;  /* 0x000000000008789c */ /* 0x000fe20003f4f070 */
[----:B------:R-:W-:Y:S01]  /*3f40*/  UMOV UR19, 0x40004040 ;  /* 0x4000404000137882 */ /* 0x000fe20000000000 */
[----:B------:R-:W-:Y:S01]  /*3f50*/  UMOV UR15, 0x40004040 ;  /* 0x40004040000f7882 */ /* 0x000fe20000000000 */
[----:B------:R4:W-:Y:S01]  /*3f60*/  UTCHMMA gdesc[UR18], gdesc[UR22], tmem[UR8], tmem[UR76], idesc[UR77], UPT ;  /* 0x00ff4c16120075ea */ /* 0x0009e2000b800008 */
[----:B------:R-:W-:Y:S01]  /*3f70*/  UMOV UR13, 0x40004040 ;  /* 0x40004040000d7882 */ /* 0x000fe20000000000 */
        /* <DEDUP_REMOVED lines=18> */
[----:B-1----:R-:W-:Y:S01]  /*40a0*/  UIADD3 UR4, UPT, UPT, UR4, 0x606, URZ ;  /* 0x0000060604047890 */ /* 0x002fe2000fffe0ff */
[----:B------:R-:W-:Y:S01]  /*40b0*/  UMOV UR6, 0x0 ;  /* 0x0000000000067882 */ /* 0x000fe20000000000 */
[----:B------:R-:W-:Y:S01]  /*40c0*/  UMOV UR7, 0x4200910 ;  /* 0x0420091000077882 */ /* 0x000fe20000000000 */
[----:B------:R-:W-:Y:S01]  /*40d0*/  UMOV UR31, 0x40004040 ;  /* 0x40004040001f7882 */ /* 0x000fe20000000000 */
[----:B----4-:R-:W-:Y:S01]  /*40e0*/  UMOV UR22, 0x0 ;  /* 0x0000000000167882 */ /* 0x010fe20000000000 */
[----:B------:R-:W-:Y:S01]  /*40f0*/  UMOV UR23, 0x4200910 ;  /* 0x0420091000177882 */ /* 0x000fe20000000000 */
[----:B------:R-:W-:Y:S01]  /*4100*/  R2UR.FILL UR77, R3 ;  /* 0x00000000034d72ca */ /* 0x000fe200004e0000 */
[----:B------:R1:W-:Y:S01]  /*4110*/  UTCHMMA gdesc[UR12], gdesc[UR14], tmem[UR8], tmem[UR22], idesc[UR23], UPT ;  /* 0x00ff160e0c0075ea */ /* 0x0003e2000b800008 */
[----:B------:R-:W-:Y:S01]  /*4120*/  R2UR.FILL UR76, R2 ;  /* 0x00000000024c72ca */ /* 0x000fe200004e0000 */
[----:B------:R-:W-:Y:S01]  /*4130*/  UTCHMMA gdesc[UR64], gdesc[UR66], tmem[UR8], tmem[UR22], idesc[UR23], UPT ;  /* 0x00ff1642400075ea */ /* 0x000fe2000b800008 */
[----:B------:R-:W-:Y:S01]  /*4140*/  UTCHMMA gdesc[UR60], gdesc[UR62], tmem[UR8], tmem[UR22], idesc[UR23], UPT ;  /* 0x00ff163e3c0075ea */ /* 0x000fe2000b800008 */
[----:B------:R-:W-:Y:S01]  /*4150*/  UMOV UR18, 0x0 ;  /* 0x0000000000127882 */ /* 0x000fe20000000000 */
[----:B------:R-:W-:Y:S01]  /*4160*/  UMOV UR19, 0x4200910 ;  /* 0x0420091000137882 */ /* 0x000fe20000000000 */
[----:B------:R-:W-:Y:S01]  /*4170*/  UMOV UR29, 0x40004040 ;  /* 0x40004040001d7882 */ /* 0x000fe20000000000 */
[----:B------:R-:W-:Y:S01]  /*4180*/  UTCHMMA gdesc[UR56], gdesc[UR58], tmem[UR8], tmem[UR18], idesc[UR19], UPT ;  /* 0x00ff123a380075ea */ /* 0x000fe2000b800008 */
[----:B------:R-:W-:Y:S01]  /*4190*/  UTCHMMA gdesc[UR52], gdesc[UR54], tmem[UR8], tmem[UR18], idesc[UR19], UPT ;  /* 0x00ff1236340075ea */ /* 0x000fe2000b800008 */
[----:B------:R-:W-:Y:S01]  /*41a0*/  UTCHMMA gdesc[UR48], gdesc[UR50], tmem[UR8], tmem[UR18], idesc[UR19], UPT ;  /* 0x00ff1232300075ea */ /* 0x000fe2000b800008 */
[----:B------:R-:W-:Y:S01]  /*41b0*/  UTCHMMA gdesc[UR44], gdesc[UR46], tmem[UR8], tmem[UR6], idesc[UR7], UPT ;  /* 0x00ff062e2c0075ea */ /* 0x000fe2000b800008 */
[----:B------:R-:W-:Y:S01]  /*41c0*/  UMOV UR27, 0x40004040 ;  /* 0x40004040001b7882 */ /* 0x000fe20000000000 */
[----:B------:R-:W-:Y:S01]  /*41d0*/  UMOV UR25, 0x40004040 ;  /* 0x4000404000197882 */ /* 0x000fe20000000000 */
[----:B------:R-:W-:Y:S01]  /*41e0*/  UMOV UR21, 0x40004040 ;  /* 0x4000404000157882 */ /* 0x000fe20000000000 */
[----:B------:R-:W-:Y:S01]  /*41f0*/  UMOV UR17, 0x40004040 ;  /* 0x4000404000117882 */ /* 0x000fe20000000000 */
[----:B------:R-:W-:Y:S01]  /*4200*/  UMOV UR11, 0x40004040 ;  /* 0x40004040000b7882 */ /* 0x000fe20000000000 */
[----:B-1----:R-:W-:Y:S01]  /*4210*/  UMOV UR12, 0x0 ;  /* 0x00000000000c7882 */ /* 0x002fe20000000000 */
[----:B------:R-:W-:Y:S01]  /*4220*/  UMOV UR13, 0x4200910 ;  /* 0x04200910000d7882 */ /* 0x000fe20000000000 */
[----:B------:R-:W-:Y:S01]  /*4230*/  UMOV UR14, 0x0 ;  /* 0x00000000000e7882 */ /* 0x000fe20000000000 */
[----:B------:R-:W-:Y:S01]  /*4240*/  UTCHMMA gdesc[UR40], gdesc[UR42], tmem[UR8], tmem[UR12], idesc[UR13], UPT ;  /* 0x00ff0c2a280075ea */ /* 0x000fe2000b800008 */
[----:B------:R-:W-:Y:S01]  /*4250*/  UTCHMMA gdesc[UR36], gdesc[UR38], tmem[UR8], tmem[UR6], idesc[UR7], UPT ;  /* 0x00ff0626240075ea */ /* 0x000fe2000b800008 */
[----:B------:R-:W-:Y:S01]  /*4260*/  UMOV UR15, 0x4200910 ;  /* 0x04200910000f7882 */ /* 0x000fe20000000000 */
[----:B------:R-:W-:Y:S01]  /*4270*/  UTCHMMA gdesc[UR32], gdesc[UR34], tmem[UR8], tmem[UR18], idesc[UR19], UPT ;  /* 0x00ff1222200075ea */ /* 0x000fe2000b800008 */
[----:B------:R-:W-:Y:S01]  /*4280*/  UTCHMMA gdesc[UR28], gdesc[UR30], tmem[UR8], tmem[UR14], idesc[UR15], UPT ;  /* 0x00ff0e1e1c0075ea */ /* 0x000fe2000b800008 */
[----:B------:R-:W-:Y:S01]  /*4290*/  UTCHMMA gdesc[UR24], gdesc[UR26], tmem[UR8], tmem[UR12], idesc[UR13], UPT ;  /* 0x00ff0c1a180075ea */ /* 0x000fe2000b800008 */
[----:B------:R1:W-:Y:S01]  /*42a0*/  UTCHMMA gdesc[UR16], gdesc[UR20], tmem[UR8], tmem[UR6], idesc[UR7], UPT ;  /* 0x00ff0614100075ea */ /* 0x0003e2000b800008 */
[----:B------:R2:W-:Y:S01]  /*42b0*/  UTCHMMA gdesc[UR4], gdesc[UR10], tmem[UR8], tmem[UR76], idesc[UR77], UPT ;  /* 0x00ff4c0a040075ea */ /* 0x0005e2000b800008 */
[----:B------:R2:W-:Y:S01]  /*42c0*/  UTCBAR.MULTICAST [UR70], URZ, UR72 ;  /* 0x000000ff460073e9 */ /* 0x0005e20008000848 */
[----:B-1----:R-:W-:Y:S01]  /*42d0*/  UMOV UR7, UR9 ;  /* 0x0000000900077c82 */ /* 0x002fe20008000000 */
[----:B---3--:R-:W-:Y:S05]  /*42e0*/  BRA.U UP3, `(.L_x_67) ;  /* 0xfffffff903247547 */ /* 0x008fea000b83ffff */
.L_x_64:
[----:B--2---:R-:W-:Y:S02]  /*42f0*/  R2UR UR4, R13 ;  /* 0x000000000d0472ca */ /* 0x004fe400000e0000 */
[----:B------:R-:W-:-:S04]  /*4300*/  ISETP.NE.AND P0, PT, R10, 0x2, PT ;  /* 0x000000020a00780c */ /* 0x000fc80003f05270 */
[----:B-1----:R-:W-:Y:S02]  /*4310*/  SEL R0, RZ, 0x1, P0 ;  /* 0x00000001ff007807 */ /* 0x002fe40000000000 */
[----:B------:R-:W-:Y:S02]  /*4320*/  SEL R10, R10, RZ, P0 ;  /* 0x000000ff0a0a7207 */ /* 0x000fe40000000000 */
[----:B------:R-:W-:-:S03]  /*4330*/  LOP3.LUT R9, R9, R0, RZ, 0x3c, !PT ;  /* 0x0000000009097212 */ /* 0x000fc600078e3cff */
[----:B------:R-:W-:Y:S02]  /*4340*/  UIADD3 UR5, UPT, UPT, UR4, 0x90, URZ ;  /* 0x0000009004057890 */ /* 0x000fe4000fffe0ff */
[----:B------:R-:W-:-:S04]  /*4350*/  UIADD3 UR4, UPT, UPT, UR75, 0x1, URZ ;  /* 0x000000014b047890 */ /* 0x000fc8000fffe0ff */
[----:B------:R-:W-:-:S03]  /*4360*/  UISETP.NE.AND UP0, UPT, UR4, 0x4, UPT ;  /* 0x000000040400788c */ /* 0x000fc6000bf05270 */
[----:B------:R1:W-:Y:S01]  /*4370*/  UTCBAR [UR5], URZ ;  /* 0x000000ff050073e9 */ /* 0x0003e200080000ff */
[----:B------:R-:W-:Y:S02]  /*4380*/  USEL UR6, URZ, 0x1, UP0 ;  /* 0x00000001ff067887 */ /* 0x000fe40008000000 */
[----:B------:R-:W-:-:S04]  /*4390*/  USEL UR75, UR4, URZ, UP0 ;  /* 0x000000ff044b7287 */ /* 0x000fc80008000000 */
[----:B------:R-:W-:Y:S01]  /*43a0*/  LOP3.LUT R11, R11, UR6, RZ, 0x3c, !PT ;  /* 0x000000060b0b7c12 */ /* 0x000fe2000f8e3cff */
[----:B------:R-:W-:Y:S07]  /*43b0*/  @P1 BRA `(.L_x_68) ;  /* 0xfffffff400501947 */ /* 0x000fee000383ffff */
[----:B------:R-:W2:Y:S01]  /*43c0*/  S2UR UR8, SR_CgaCtaId ;  /* 0x00000000000879c3 */ /* 0x000ea20000008800 */
[----:B------:R-:W-:Y:S01]  /*43d0*/  ELECT P0, URZ, PT ;  /* 0x0000000000ff782f */ /* 0x000fe20003800000 */
[----:B------:R-:W-:Y:S01]  /*43e0*/  IMAD.MOV.U32 R0, RZ, RZ, 0x1 ;  /* 0x00000001ff007424 */ /* 0x000fe200078e00ff */
[----:B------:R-:W-:Y:S01]  /*43f0*/  UIADD3 UR71, UPT, UPT, UR71, 0xb0, URZ ;  /* 0x000000b047477890 */ /* 0x000fe2000fffe0ff */
[----:B------:R-:W-:Y:S01]  /*4400*/  SHF.L.U32 R2, R11, 0x1f, RZ ;  /* 0x0000001f0b027819 */ /* 0x000fe200000006ff */
[----:B------:R-:W-:-:S03]  /*4410*/  UMOV UR4, 0x40 ;  /* 0x0000004000047882 */ /* 0x000fc60000000000 */
[----:B------:R-:W-:Y:S01]  /*4420*/  UVIRTCOUNT.DEALLOC.SMPOOL 0x80 ;  /* 0x000000800000784c */ /* 0x000fe20000000000 */
[----:B--2---:R-:W-:Y:S02]  /*4430*/  ULEA UR8, UR8, UR4, 0x18 ;  /* 0x0000000408087291 */ /* 0x004fe4000f8ec0ff */
[----:B------:R-:W-:-:S07]  /*4440*/  ULEA UR4, UR75, UR71, 0x3 ;  /* 0x000000474b047291 */ /* 0x000fce000f8e18ff */
[----:B------:R2:W-:Y:S02]  /*4450*/  @P0 STS.U8 [UR8+0x1c], R0 ;  /* 0x00001c00ff000988 */ /* 0x0005e40008000008 */
[----:B------:R-:W3:Y:S02]  /*4460*/  SYNCS.PHASECHK.TRANS64.TRYWAIT P0, [UR4], R2 ;  /* 0x00000002ff0075a7 */ /* 0x000ee40008001104 */
[----:B--23--:R-:W-:Y:S05]  /*4470*/  @!P0 BRA `(.L_x_69) ;  /* 0x0000004c00108947 */ /* 0x00cfea0003800000 */
.L_x_156:
[----:B------:R-:W-:-:S04]  /*4480*/  UIADD3 UR4, UPT, UPT, UR75, 0x1, URZ ;  /* 0x000000014b047890 */ /* 0x000fc8000fffe0ff */
[----:B------:R-:W-:-:S04]  /*4490*/  UISETP.NE.AND UP0, UPT, UR4, 0x4, UPT ;  /* 0x000000040400788c */ /* 0x000fc8000bf05270 */
[----:B------:R-:W-:Y:S02]  /*44a0*/  USEL UR6, URZ, 0x1, UP0 ;  /* 0x00000001ff067887 */ /* 0x000fe40008000000 */
[----:B------:R-:W-:-:S04]  /*44b0*/  USEL UR4, UR4, URZ, UP0 ;  /* 0x000000ff04047287 */ /* 0x000fc80008000000 */
[----:B-1----:R-:W-:Y:S01]  /*44c0*/  ULEA UR5, UR4, UR71, 0x3 ;  /* 0x0000004704057291 */ /* 0x002fe2000f8e18ff */
[----:B--2---:R-:W-:-:S04]  /*44d0*/  LOP3.LUT R2, R11, UR6, RZ, 0x3c, !PT ;  /* 0x000000060b027c12 */ /* 0x004fc8000f8e3cff */
[----:B------:R-:W-:-:S04]  /*44e0*/  SHF.L.U32 R3, R2, 0x1f, RZ ;  /* 0x0000001f02037819 */ /* 0x000fc800000006ff */
[----:B------:R-:W1:Y:S02]  /*44f0*/  SYNCS.PHASECHK.TRANS64.TRYWAIT P0, [UR5], R3 ;  /* 0x00000003ff0075a7 */ /* 0x000e640008001105 */
[----:B-1----:R-:W-:Y:S05]  /*4500*/  @!P0 BRA `(.L_x_70) ;  /* 0x0000004c00048947 */ /* 0x002fea0003800000 */
.L_x_158:
[----:B------:R-:W-:-:S04]  /*4510*/  UIADD3 UR4, UPT, UPT, UR4, 0x1, URZ ;  /* 0x0000000104047890 */ /* 0x000fc8000fffe0ff */
[----:B------:R-:W-:-:S04]  /*4520*/  UISETP.NE.AND UP0, UPT, UR4, 0x4, UPT ;  /* 0x000000040400788c */ /* 0x000fc8000bf05270 */
[----:B------:R-:W-:Y:S02]  /*4530*/  USEL UR6, URZ, 0x1, UP0 ;  /* 0x00000001ff067887 */ /* 0x000fe40008000000 */
[----:B------:R-:W-:-:S04]  /*4540*/  USEL UR4, UR4, URZ, UP0 ;  /* 0x000000ff04047287 */ /* 0x000fc80008000000 */
[----:B------:R-:W-:Y:S01]  /*4550*/  ULEA UR5, UR4, UR71, 0x3 ;  /* 0x0000004704057291 */ /* 0x000fe2000f8e18ff */
[----:B------:R-:W-:-:S04]  /*4560*/  LOP3.LUT R2, R2, UR6, RZ, 0x3c, !PT ;  /* 0x0000000602027c12 */ /* 0x000fc8000f8e3cff */
[----:B-1----:R-:W-:-:S04]  /*4570*/  SHF.L.U32 R3, R2, 0x1f, RZ ;  /* 0x0000001f02037819 */ /* 0x002fc800000006ff */
[----:B------:R-:W1:Y:S02]  /*4580*/  SYNCS.PHASECHK.TRANS64.TRYWAIT P0, [UR5], R3 ;  /* 0x00000003ff0075a7 */ /* 0x000e640008001105 */
[----:B-1----:R-:W-:Y:S05]  /*4590*/  @!P0 BRA `(.L_x_71) ;  /* 0x0000004800f88947 */ /* 0x002fea0003800000 */
.L_x_160:
[----:B------:R-:W-:-:S04]  /*45a0*/  UIADD3 UR4, UPT, UPT, UR4, 0x1, URZ ;  /* 0x0000000104047890 */ /* 0x000fc8000fffe0ff */
[----:B------:R-:W-:-:S04]  /*45b0*/  UISETP.NE.AND UP0, UPT, UR4, 0x4, UPT ;  /* 0x000000040400788c */ /* 0x000fc8000bf05270 */
[----:B------:R-:W-:Y:S02]  /*45c0*/  USEL UR5, URZ, 0x1, UP0 ;  /* 0x00000001ff057887 */ /* 0x000fe40008000000 */
[----:B------:R-:W-:-:S04]  /*45d0*/  USEL UR4, UR4, URZ, UP0 ;  /* 0x000000ff04047287 */ /* 0x000fc80008000000 */
[----:B------:R-:W-:Y:S01]  /*45e0*/  ULEA UR4, UR4, UR71, 0x3 ;  /* 0x0000004704047291 */ /* 0x000fe2000f8e18ff */
[----:B------:R-:W-:-:S04]  /*45f0*/  LOP3.LUT R2, R2, UR5, RZ, 0x3c, !PT ;  /* 0x0000000502027c12 */ /* 0x000fc8000f8e3cff */
[----:B------:R-:W-:-:S04]  /*4600*/  SHF.L.U32 R2, R2, 0x1f, RZ ;  /* 0x0000001f02027819 */ /* 0x000fc800000006ff */
[----:B------:R-:W2:Y:S02]  /*4610*/  SYNCS.PHASECHK.TRANS64.TRYWAIT P0, [UR4], R2 ;  /* 0x00000002ff0075a7 */ /* 0x000ea40008001104 */
[----:B--2---:R-:W-:Y:S05]  /*4620*/  @!P0 BRA `(.L_x_72) ;  /* 0x0000004800ec8947 */ /* 0x004fea0003800000 */
.L_x_162:
[----:B------:R-:W-:Y:S01]  /*4630*/  NOP ;  /* 0x0000000000007918 */ /* 0x000fe20000000000 */
[----:B-1----:R-:W1:Y:S01]  /*4640*/  LDS R0, [UR8+0x14] ;  /* 0x00001408ff007984 */ /* 0x002e620008000800 */
[----:B------:R-:W-:Y:S01]  /*4650*/  R2UR UR4, R15 ;  /* 0x000000000f0472ca */ /* 0x000fe200000e0000 */
[----:B------:R-:W-:Y:S01]  /*4660*/  UMOV UR5, 0xffff ;  /* 0x0000ffff00057882 */ /* 0x000fe20000000000 */
[----:B------:R-:W-:-:S11]  /*4670*/  UMOV UR6, 0x1 ;  /* 0x0000000100067882 */ /* 0x000fd60000000000 */
[----:B------:R-:W-:-:S04]  /*4680*/  ULOP3.LUT UR4, UR4, 0xffff, URZ, 0xc0, !UPT ;  /* 0x0000ffff04047892 */ /* 0x000fc8000f8ec0ff */
[----:B------:R-:W-:-:S04]  /*4690*/  USHF.R.U32.HI UR4, URZ, 0x5, UR4 ;  /* 0x00000005ff047899 */ /* 0x000fc80008011604 */
[----:B------:R-:W-:Y:S02]  /*46a0*/  USHF.L.U32 UR5, UR5, UR4, URZ ;  /* 0x0000000405057299 */ /* 0x000fe400080006ff */
[----:B------:R-:W-:-:S04]  /*46b0*/  USHF.L.U32 UR4, UR6, UR4, URZ ;  /* 0x0000000406047299 */ /* 0x000fc800080006ff */
[----:B-1----:R-:W-:-:S04]  /*46c0*/  LOP3.LUT R0, R0, UR5, RZ, 0xc0, !PT ;  /* 0x0000000500007c12 */ /* 0x002fc8000f8ec0ff */
[----:B------:R-:W-:-:S13]  /*46d0*/  ISETP.NE.AND P0, PT, R0, UR5, PT ;  /* 0x0000000500007c0c */ /* 0x000fda000bf05270 */
[----:B------:R-:W-:Y:S05]  /*46e0*/  @P0 BRA `(.L_x_73) ;  /* 0x0000000000580947 */ /* 0x000fea0003800000 */
[----:B------:R-:W1:Y:S02]  /*46f0*/  LDS R0, [UR8+0x18] ;  /* 0x00001808ff007984 */ /* 0x000e640008000800 */
[----:B-1----:R-:W-:-:S04]  /*4700*/  LOP3.LUT R0, R0, UR4, RZ, 0xc0, !PT ;  /* 0x0000000400007c12 */ /* 0x002fc8000f8ec0ff */
[----:B------:R-:W-:-:S13]  /*4710*/  ISETP.NE.AND P0, PT, R0, UR4, PT ;  /* 0x0000000400007c0c */ /* 0x000fda000bf05270 */
[----:B------:R-:W-:Y:S05]  /*4720*/  @P0 BRA `(.L_x_74) ;  /* 0x00000000003c0947 */ /* 0x000fea0003800000 */
[----:B------:R-:W1:Y:S01]  /*4730*/  S2R R2, SR_LANEID ;  /* 0x0000000000027919 */ /* 0x000e620000000000 */
[----:B------:R-:W-:-:S06]  /*4740*/  ULOP3.LUT UR5, URZ, UR5, URZ, 0x33, !UPT ;  /* 0x00000005ff057292 */ /* 0x000fcc000f8e33ff */
[----:B------:R-:W-:-:S04]  /*4750*/  IMAD.U32 R0, RZ, RZ, UR5 ;  /* 0x00000005ff007e24 */ /* 0x000fc8000f8e00ff */
[----:B------:R2:W3:Y:S02]  /*4760*/  REDUX UR7, R0 ;  /* 0x00000000000773c4 */ /* 0x0004e40000000000 */
[----:B------:R4:W-:Y:S01]  /*4770*/  UTCATOMSWS.AND URZ, UR5 ;  /* 0x0000000500ff79e3 */ /* 0x0009e20008000000 */
[----:B--2---:R-:W-:Y:S01]  /*4780*/  LOP3.LUT R0, RZ, UR4, RZ, 0x33, !PT ;  /* 0x00000004ff007c12 */ /* 0x004fe2000f8e33ff */
[----:B------:R-:W-:Y:S02]  /*4790*/  VOTEU.ANY UR4, UPT, PT ;  /* 0x0000000000047886 */ /* 0x000fe400038e0100 */
[----:B------:R-:W-:Y:S02]  /*47a0*/  UFLO.U32 UR4, UR4 ;  /* 0x00000004000472bd */ /* 0x000fe400080e0000 */
[----:B------:R-:W2:Y:S04]  /*47b0*/  REDUX UR6, R0 ;  /* 0x00000000000673c4 */ /* 0x000ea80000000000 */
[----:B-1----:R-:W-:-:S02]  /*47c0*/  ISETP.EQ.U32.AND P0, PT, R2, UR4, PT ;  /* 0x0000000402007c0c */ /* 0x002fc4000bf02070 */
[----:B---3--:R-:W-:-:S11]  /*47d0*/  MOV R2, UR7 ;  /* 0x0000000700027c02 */ /* 0x008fd60008000f00 */
[----:B------:R4:W-:Y:S01]  /*47e0*/  @P0 ATOMS.AND RZ, [UR8+0x14], R2 ;  /* 0x00001402ffff098c */ /* 0x0009e2000a800008 */
[----:B--2---:R-:W-:-:S05]  /*47f0*/  IMAD.U32 R0, RZ, RZ, UR6 ;  /* 0x00000006ff007e24 */ /* 0x004fca000f8e00ff */
[----:B------:R4:W-:Y:S01]  /*4800*/  @P0 ATOMS.AND RZ, [UR8+0x18], R0 ;  /* 0x00001800ffff098c */ /* 0x0009e2000a800008 */
[----:B------:R-:W-:Y:S05]  /*4810*/  BRA `(.L_x_75) ;  /* 0x0000000000147947 */ /* 0x000fea0003800000 */
.L_x_74:
[----:B------:R-:W-:Y:S02]  /*4820*/  MOV R2, 0x4840 ;  /* 0x0000484000027802 */ /* 0x000fe40000000f00 */
[----:B-----5:R-:W-:Y:S05]  /*4830*/  CALL.REL.NOINC `($__internal_0_$__cuda_sm10x_tcgen05_guardrail_trap_col_being_dealloced_not_returned_by_alloc) ;  /* 0x0000004c00d07944 */ /* 0x020fea0003c00000 */
[----:B------:R-:W-:Y:S05]  /*4840*/  BRA `(.L_x_75) ;  /* 0x0000000000087947 */ /* 0x000fea0003800000 */
.L_x_73:
[----:B------:R-:W-:Y:S02]  /*4850*/  MOV R2, 0x4870 ;  /* 0x0000487000027802 */ /* 0x000fe40000000f00 */
[----:B-----5:R-:W-:Y:S05]  /*4860*/  CALL.REL.NOINC `($__internal_2_$__cuda_sm10x_tcgen05_guardrail_trap_unallocated_columns_being_dealloced) ;  /* 0x0000004c00dc7944 */ /* 0x020fea0003c00000 */
.L_x_75:
[----:B------:R-:W-:Y:S01]  /*4870*/  NOP ;  /* 0x0000000000007918 */ /* 0x000fe20000000000 */
[----:B----4-:R-:W-:Y:S05]  /*4880*/  EXIT ;  /* 0x000000000000794d */ /* 0x010fea0003800000 */
.L_x_57:
[----:B------:R-:W-:-:S09]  /*4890*/  UISETP.NE.OR UP0, UPT, UR17, 0x3, !UP4 ;  /* 0x000000031100788c */ /* 0x000fd2000e705670 */
[----:B------:R-:W-:Y:S05]  /*48a0*/  BRA.U UP0, `(.L_x_76) ;  /* 0x00000011005c7547 */ /* 0x000fea000b800000 */
[----:B------:R-:W2:Y:S01]  /*48b0*/  LDCU UR31, c[0x0][0x370] ;  /* 0x00006e00ff1f77ac */ /* 0x000ea20008000800 */
[----:B------:R-:W3:Y:S01]  /*48c0*/  LDC.64 R16, c[0x0][0x348] ;  /* 0x0000d200ff107b82 */ /* 0x000ee20000000a00 */
[----:B------:R-:W-:Y:S02]  /*48d0*/  HFMA2 R13, -RZ, RZ, 0, 0 ;  /* 0x00000000ff0d7431 */ /* 0x000fe400000001ff */
[----:B------:R-:W-:Y:S01]  /*48e0*/  IMAD.MOV.U32 R15, RZ, RZ, 0x1 ;  /* 0x00000001ff0f7424 */ /* 0x000fe200078e00ff */
[----:B------:R-:W2:Y:S01]  /*48f0*/  LDCU.128 UR40, c[0x0][0xb10] ;  /* 0x00016200ff2877ac */ /* 0x000ea20008000c00 */
[----:B------:R-:W-:Y:S01]  /*4900*/  IMAD.MOV.U32 R14, RZ, RZ, RZ ;  /* 0x000000ffff0e7224 */ /* 0x000fe200078e00ff */
[----:B------:R-:W-:Y:S01]  /*4910*/  MOV R7, 0x2000 ;  /* 0x0000200000077802 */ /* 0x000fe20000000f00 */
[----:B------:R-:W4:Y:S01]  /*4920*/  LDCU UR30, c[0x0][0x374] ;  /* 0x00006e80ff1e77ac */ /* 0x000f220008000800 */
[----:B------:R-:W1:Y:S01]  /*4930*/  LDC.64 R2, c[0x0][0x888] ;  /* 0x00022200ff027b82 */ /* 0x000e620000000a00 */
[----:B------:R-:W4:Y:S01]  /*4940*/  LDCU UR15, c[0x0][0xb0c] ;  /* 0x00016180ff0f77ac */ /* 0x000f220008000800 */
[----:B------:R-:W3:Y:S06]  /*4950*/  LDCU UR45, c[0x0][0xb20] ;  /* 0x00016400ff2d77ac */ /* 0x000eec0008000800 */
[----:B------:R-:W1:Y:S01]  /*4960*/  LDC.64 R4, c[0x0][0x890] ;  /* 0x00022400ff047b82 */ /* 0x000e620000000a00 */
[----:B------:R-:W3:Y:S01]  /*4970*/  LDCU UR4, c[0x0][0xb30] ;  /* 0x00016600ff0477ac */ /* 0x000ee20008000800 */
[----:B------:R-:W-:Y:S01]  /*4980*/  UMOV UR21, 0x400 ;  /* 0x0000040000157882 */ /* 0x000fe20000000000 */
[----:B--2---:R-:W-:-:S02]  /*4990*/  UIMAD.WIDE.U32 UR6, UR31, UR40, URZ ;  /* 0x000000281f0672a5 */ /* 0x004fc4000f8e00ff */
[----:B----4-:R-:W-:Y:S02]  /*49a0*/  UIMAD.WIDE.U32 UR8, UR30, UR43, URZ ;  /* 0x0000002b1e0872a5 */ /* 0x010fe4000f8e00ff */
[----:B------:R-:W-:Y:S02]  /*49b0*/  ULEA UR21, UR63, UR21, 0x18 ;  /* 0x000000153f157291 */ /* 0x000fe4000f8ec0ff */
[----:B------:R-:W-:Y:S02]  /*49c0*/  UPLOP3.LUT UP3, UPT, UPT, UPT, UPT, 0x40, 0x4 ;  /* 0x000000000004789c */ /* 0x000fe40003f6e870 */
[----:B------:R-:W-:Y:S01]  /*49d0*/  UIADD3 UR37, UPT, UPT, UR21, 0x38, URZ ;  /* 0x0000003815257890 */ /* 0x000fe2000fffe0ff */
[----:B------:R-:W-:Y:S01]  /*49e0*/  UMOV UR6, UR7 ;  /* 0x0000000700067c82 */ /* 0x000fe20008000000 */
[----:B------:R-:W-:Y:S01]  /*49f0*/  UMOV UR38, UR9 ;  /* 0x0000000900267c82 */ /* 0x000fe20008000000 */
[----:B------:R-:W-:Y:S02]  /*4a00*/  UISETP.GE.AND UP0, UPT, UR39, 0x1, UPT ;  /* 0x000000012700788c */ /* 0x000fe4000bf06270 */
[----:B------:R-:W-:Y:S01]  /*4a10*/  UISETP.NE.AND UP4, UPT, UR39, 0x1, UPT ;  /* 0x000000012700788c */ /* 0x000fe2000bf85270 */
[----:B------:R-:W2:Y:S01]  /*4a20*/  LDCU.64 UR22, c[0x0][0xb28] ;  /* 0x00016500ff1677ac */ /* 0x000ea20008000a00 */
[----:B------:R-:W-:-:S02]  /*4a30*/  UISETP.NE.AND UP6, UPT, UR15, 0x1, UPT ;  /* 0x000000010f00788c */ /* 0x000fc4000bfc5270 */
[----:B------:R-:W-:Y:S02]  /*4a40*/  UISETP.NE.AND UP5, UPT, UR42, 0x1, UPT ;  /* 0x000000012a00788c */ /* 0x000fe4000bfa5270 */
[----:B------:R-:W-:Y:S02]  /*4a50*/  UIADD3 UR33, UPT, UPT, UR21, 0x20, URZ ;  /* 0x0000002015217890 */ /* 0x000fe4000fffe0ff */
[----:B------:R-:W-:Y:S02]  /*4a60*/  UIADD3 UR25, UPT, UPT, UR21, 0x28, URZ ;  /* 0x0000002815197890 */ /* 0x000fe4000fffe0ff */
[----:B------:R-:W-:Y:S02]  /*4a70*/  UIADD3 UR17, UPT, UPT, UR21, 0x30, URZ ;  /* 0x0000003015117890 */ /* 0x000fe4000fffe0ff */
[----:B------:R-:W-:Y:S02]  /*4a80*/  UPRMT UR37, UR63, 0x654, UR37 ;  /* 0x000006543f257896 */ /* 0x000fe40008000025 */
[----:B------:R-:W-:-:S02]  /*4a90*/  USHF.R.U32.HI UR44, URZ, UR41, UR6 ;  /* 0x00000029ff2c7299 */ /* 0x000fc40008011606 */
[----:B---3--:R-:W-:Y:S02]  /*4aa0*/  USHF.R.U32.HI UR38, URZ, UR45, UR38 ;  /* 0x0000002dff267299 */ /* 0x008fe40008011626 */
[----:B------:R-:W-:-:S11]  /*4ab0*/  UISETP.NE.AND UP2, UPT, UR4, 0x1, UPT ;  /* 0x000000010400788c */ /* 0x000fd6000bf45270 */
.L_x_87:
[C---:B------:R-:W-:Y:S02]  /*4ac0*/  LEA R12, R14.reuse, UR21, 0x3 ;  /* 0x000000150e0c7c11 */ /* 0x040fe4000f8e18ff */
[----:B------:R-:W-:Y:S02]  /*4ad0*/  SHF.L.U32 R0, R13, 0x1f, RZ ;  /* 0x0000001f0d007819 */ /* 0x000fe400000006ff */
[----:B------:R-:W-:Y:S02]  /*4ae0*/  LEA R8, R14, UR21, 0x4 ;  /* 0x000000150e087c11 */ /* 0x000fe4000f8e20ff */
[----:B---3--:R-:W3:Y:S02]  /*4af0*/  SYNCS.PHASECHK.TRANS64.TRYWAIT P0, [R12+URZ+0x70], R0 ;  /* 0x000070000c0075a7 */ /* 0x008ee400080011ff */
[----:B---3--:R-:W-:Y:S05]  /*4b00*/  @!P0 BRA `(.L_x_77) ;  /* 0x0000004400cc8947 */ /* 0x008fea0003800000 */
.L_x_163:
        /* <DEDUP_REMOVED lines=8> */
[----:B----4-:R-:W-:Y:S11]  /*4b90*/  LOP3.LUT P0, RZ, R10, 0x1, RZ, 0xc0, !PT ;  /* 0x000000010aff7812 */ /* 0x010ff6000780c0ff */
[----:B------:R-:W-:Y:S02]  /*4ba0*/  @!UPT UIADD3 URZ, UPT, UPT, URZ, URZ, URZ ;  /* 0x000000fffffff290 */ /* 0x000fe4000fffe0ff */
[----:B-1----:R-:W-:Y:S01]  /*4bb0*/  VOTEU.ANY UP1, P0 ;  /* 0x0000000000ff7886 */ /* 0x002fe20000020100 */
[----:B------:R-:W-:Y:S11]  /*4bc0*/  PLOP3.LUT P0, PT, PT, PT, UP1, 0x80, 0x8 ;  /* 0x000000000008781c */ /* 0x000ff60003f0f018 */
[----:B------:R-:W-:Y:S02]  /*4bd0*/  @!UPT UIADD3 URZ, UPT, UPT, URZ, URZ, URZ ;  /* 0x000000fffffff290 */ /* 0x000fe4000fffe0ff */
[----:B---3--:R-:W-:Y:S02]  /*4be0*/  @P0 SHF.R.U32.HI R0, RZ, 0x10, R9 ;  /* 0x00000010ff000819 */ /* 0x008fe40000011609 */
[----:B------:R-:W-:Y:S02]  /*4bf0*/  @P0 MOV R6, R8 ;  /* 0x0000000800060202 */ /* 0x000fe40000000f00 */
[----:B------:R-:W-:Y:S01]  /*4c00*/  @P0 R2UR UR4, R0 ;  /* 0x00000000000402ca */ /* 0x000fe200000e0000 */
[----:B------:R-:W-:Y:S01]  /*4c10*/  VIADD R0, R12, 0x80 ;  /* 0x000000800c007836 */ /* 0x000fe20000000000 */
[----:B------:R-:W-:Y:S02]  /*4c20*/  @P0 LOP3.LUT R8, R9, 0xffff, RZ, 0xc0, !PT ;  /* 0x0000ffff09080812 */ /* 0x000fe400078ec0ff */
[----:B------:R-:W-:Y:S02]  /*4c30*/  @P0 R2UR UR6, R6 ;  /* 0x00000000060602ca */ /* 0x000fe400000e0000 */
[----:B------:R-:W-:Y:S02]  /*4c40*/  PRMT R0, RZ, 0x654, R0 ;  /* 0x00000654ff007816 */ /* 0x000fe40000000000 */
[----:B------:R-:W-:Y:S02]  /*4c50*/  @P0 R2UR UR5, R8 ;  /* 0x00000000080502ca */ /* 0x000fe400000e0000 */
[----:B------:R1:W-:Y:S03]  /*4c60*/  SYNCS.ARRIVE.TRANS64.RED.A1T0 RZ, [R0+URZ], RZ ;  /* 0x000000ff00ff79a7 */ /* 0x0003e600081004ff */
[----:B------:R-:W-:Y:S04]  /*4c70*/  @UP1 UMOV UR29, UR4 ;  /* 0x00000004001d1c82 */ /* 0x000fe80008000000 */
[----:B------:R-:W-:Y:S04]  /*4c80*/  @UP1 UMOV UR14, UR6 ;  /* 0x00000006000e1c82 */ /* 0x000fe80008000000 */
[----:B------:R-:W-:Y:S01]  /*4c90*/  @UP1 UMOV UR13, UR5 ;  /* 0x00000005000d1c82 */ /* 0x000fe20008000000 */
[----:B------:R-:W-:Y:S05]  /*4ca0*/  BRA.U !UP0, `(.L_x_78) ;  /* 0x0000000108a47547 */ /* 0x000fea000b800000 */
[----:B------:R-:W-:Y:S02]  /*4cb0*/  UIMAD.WIDE.U32 UR18, UR13, UR43, URZ ;  /* 0x0000002b0d1272a5 */ /* 0x000fe4000f8e00ff */
[----:B------:R-:W-:Y:S02]  /*4cc0*/  UIMAD.WIDE.U32 UR26, UR14, UR40, URZ ;  /* 0x000000280e1a72a5 */ /* 0x000fe4000f8e00ff */
[----:B------:R-:W-:Y:S02]  /*4cd0*/  USEL UR4, UR30, UR38, !UP5 ;  /* 0x000000261e047287 */ /* 0x000fe4000e800000 */
[----:B------:R-:W-:Y:S02]  /*4ce0*/  USEL UR7, UR31, UR44, !UP6 ;  /* 0x0000002c1f077287 */ /* 0x000fe4000f000000 */
[----:B--2---:R-:W-:Y:S02]  /*4cf0*/  UIMAD.WIDE.U32 UR8, UR4, UR22, URZ ;  /* 0x00000016040872a5 */ /* 0x004fe4000f8e00ff */
[----:B------:R-:W-:Y:S01]  /*4d00*/  UIMAD.WIDE.U32 UR10, UR7, UR22, URZ ;  /* 0x00000016070a72a5 */ /* 0x000fe2000f8e00ff */
[----:B------:R-:W-:Y:S02]  /*4d10*/  UMOV UR5, UR19 ;  /* 0x0000001300057c82 */ /* 0x000fe40008000000 */
[----:B------:R-:W-:Y:S03]  /*4d20*/  USHF.R.U32.HI UR6, URZ, UR45, UR5 ;  /* 0x0000002dff067299 */ /* 0x000fe60008011605 */
[----:B------:R-:W-:Y:S01]  /*4d30*/  UMOV UR5, UR27 ;  /* 0x0000001b00057c82 */ /* 0x000fe20008000000 */
[----:B------:R-:W-:Y:S02]  /*4d40*/  USEL UR6, UR13, UR6, !UP5 ;  /* 0x000000060d067287 */ /* 0x000fe4000e800000 */
[----:B------:R-:W-:Y:S03]  /*4d50*/  USHF.R.U32.HI UR12, URZ, UR41, UR5 ;  /* 0x00000029ff0c7299 */ /* 0x000fe60008011605 */
[----:B------:R-:W-:Y:S02]  /*4d60*/  UMOV UR5, UR9 ;  /* 0x0000000900057c82 */ /* 0x000fe40008000000 */
[----:B------:R-:W-:Y:S03]  /*4d70*/  @UP4 USHF.R.U32.HI UR4, URZ, UR23, UR5 ;  /* 0x00000017ff044299 */ /* 0x000fe60008011605 */
[----:B------:R-:W-:Y:S01]  /*4d80*/  UMOV UR5, UR11 ;  /* 0x0000000b00057c82 */ /* 0x000fe20008000000 */
[----:B------:R-:W-:Y:S02]  /*4d90*/  UIMAD UR4, UR39, UR4, URZ ;  /* 0x00000004270472a4 */ /* 0x000fe4000f8e02ff */
[----:B------:R-:W-:Y:S02]  /*4da0*/  @UP4 USHF.R.U32.HI UR7, URZ, UR23, UR5 ;  /* 0x00000017ff074299 */ /* 0x000fe40008011605 */
[----:B------:R-:W-:Y:S02]  /*4db0*/  UIMAD.WIDE.U32 UR10, UR6, UR22, URZ ;  /* 0x00000016060a72a5 */ /* 0x000fe4000f8e00ff */
[----:B------:R-:W-:Y:S02]  /*4dc0*/  USEL UR5, UR14, UR12, !UP6 ;  /* 0x0000000c0e057287 */ /* 0x000fe4000f000000 */
[----:B------:R-:W-:Y:S02]  /*4dd0*/  UIMAD UR8, UR39, UR7, URZ ;  /* 0x00000007270872a4 */ /* 0x000fe4000f8e02ff */
[----:B------:R-:W-:Y:S03]  /*4de0*/  UISETP.GE.AND UP0, UPT, UR6, UR4, UPT ;  /* 0x000000040600728c */ /* 0x000fe6000bf06270 */
[----:B------:R-:W-:Y:S01]  /*4df0*/  UMOV UR4, UR11 ;  /* 0x0000000b00047c82 */ /* 0x000fe20008000000 */
[----:B------:R-:W-:Y:S02]  /*4e00*/  UISETP.GE.OR UP0, UPT, UR5, UR8, UP0 ;  /* 0x000000080500728c */ /* 0x000fe40008706670 */
[----:B------:R-:W-:Y:S02]  /*4e10*/  USHF.R.U32.HI UR4, URZ, UR23, UR4 ;  /* 0x00000017ff047299 */ /* 0x000fe40008011604 */
[----:B------:R-:W-:Y:S02]  /*4e20*/  UIMAD.WIDE.U32 UR8, UR5, UR22, URZ ;  /* 0x00000016050872a5 */ /* 0x000fe4000f8e00ff */
[----:B------:R-:W-:Y:S04]  /*4e30*/  USEL UR10, UR6, UR4, !UP4 ;  /* 0x00000004060a7287 */ /* 0x000fe8000e000000 */
[----:B------:R-:W-:Y:S01]  /*4e40*/  UIADD3 UR11, UPT, UPT, -UR10, URZ, URZ ;  /* 0x000000ff0a0b7290 */ /* 0x000fe2000fffe1ff */
[----:B------:R-:W-:Y:S02]  /*4e50*/  @!UP0 UMOV UR4, UR9 ;  /* 0x0000000900048c82 */ /* 0x000fe40008000000 */
[----:B------:R-:W-:Y:S02]  /*4e60*/  @!UP0 USHF.R.U32.HI UR4, URZ, UR23, UR4 ;  /* 0x00000017ff048299 */ /* 0x000fe40008011604 */
[----:B------:R-:W-:Y:S02]  /*4e70*/  UIMAD UR8, UR39, UR11, UR6 ;  /* 0x0000000b270872a4 */ /* 0x000fe4000f8e0206 */
[----:B------:R-:W-:Y:S04]  /*4e80*/  @!UP0 USEL UR4, UR5, UR4, !UP4 ;  /* 0x0000000405048287 */ /* 0x000fe8000e000000 */
[----:B------:R-:W-:Y:S02]  /*4e90*/  @!UP0 UIMAD UR8, UR7, UR8, UR4 ;  /* 0x00000008070882a4 */ /* 0x000fe4000f8e0204 */
[----:B------:R-:W-:Y:S02]  /*4ea0*/  @!UP0 UIADD3 UR9, UPT, UPT, UR10, -UR4, URZ ;  /* 0x800000040a098290 */ /* 0x000fe4000fffe0ff */
[----:B------:R-:W-:Y:S02]  /*4eb0*/  UIADD3 UR4, UPT, UPT, -UR5, URZ, URZ ;  /* 0x000000ff05047290 */ /* 0x000fe4000fffe1ff */
[----:B------:R-:W-:Y:S02]  /*4ec0*/  UIADD3 UR7, UPT, UPT, -UR6, URZ, URZ ;  /* 0x000000ff06077290 */ /* 0x000fe4000fffe1ff */
[----:B------:R-:W-:Y:S02]  /*4ed0*/  @!UP0 UIMAD UR6, UR9, UR39, UR5 ;  /* 0x00000027090682a4 */ /* 0x000fe4000f8e0205 */
[----:B------:R-:W-:Y:S02]  /*4ee0*/  UIMAD UR14, UR15, UR4, UR14 ;  /* 0x000000040f0e72a4 */ /* 0x000fe4000f8e020e */
[----:B------:R-:W-:Y:S01]  /*4ef0*/  UIMAD UR13, UR42, UR7, UR13 ;  /* 0x000000072a0d72a4 */ /* 0x000fe2000f8e020d */
[----:B------:R-:W-:Y:S02]  /*4f00*/  @!UP0 UMOV UR5, UR8 ;  /* 0x0000000800058c82 */ /* 0x000fe40008000000 */
[----:B------:R-:W-:Y:S02]  /*4f10*/  UIMAD UR14, UR5, UR15, UR14 ;  /* 0x0000000f050e72a4 */ /* 0x000fe4000f8e020e */
[----:B------:R-:W-:Y:S11]  /*4f20*/  UIMAD UR13, UR6, UR42, UR13 ;  /* 0x0000002a060d72a4 */ /* 0x000ff6000f8e020d */
[----:B------:R-:W-:Y:S01]  /*4f30*/  @!UPT UIADD3 URZ, UPT, UPT, URZ, URZ, URZ ;  /* 0x000000fffffff290 */ /* 0x000fe2000fffe0ff */
.L_x_78:
[----:B------:R-:W3:Y:S01]  /*4f40*/  @!UP2 LDCU.128 UR8, c[0x0][0xb10] ;  /* 0x00016200ff08a7ac */ /* 0x000ee20008000c00 */
[C---:B------:R-:W-:Y:S02]  /*4f50*/  ISETP.NE.U32.AND P1, PT, R4.reuse, RZ, PT ;  /* 0x000000ff0400720c */ /* 0x040fe40003f25070 */
[----:B------:R-:W-:Y:S02]  /*4f60*/  ISETP.NE.U32.AND P0, PT, R4, RZ, PT ;  /* 0x000000ff0400720c */ /* 0x000fe40003f05070 */
[C---:B------:R-:W-:Y:S02]  /*4f70*/  ISETP.NE.AND.EX P1, PT, R5.reuse, RZ, PT, P1 ;  /* 0x000000ff0500720c */ /* 0x040fe40003f25310 */
[----:B------:R-:W-:Y:S01]  /*4f80*/  ISETP.NE.AND.EX P0, PT, R5, RZ, PT, P0 ;  /* 0x000000ff0500720c */ /* 0x000fe20003f05300 */
[----:B------:R-:W4:Y:S01]  /*4f90*/  @!UP2 LDCU UR5, c[0x0][0xb0c] ;  /* 0x00016180ff05a7ac */ /* 0x000f220008000800 */
[----:B------:R-:W-:Y:S01]  /*4fa0*/  SHF.L.U32 R9, R15, 0x1f, RZ ;  /* 0x0000001f0f097819 */ /* 0x000fe200000006ff */
[----:B------:R-:W-:Y:S02]  /*4fb0*/  USHF.L.U32 UR35, UR16, 0x6, URZ ;  /* 0x0000000610237899 */ /* 0x000fe400080006ff */
[----:B------:R-:W-:Y:S02]  /*4fc0*/  USHF.L.U32 UR34, UR20, 0x7, URZ ;  /* 0x0000000714227899 */ /* 0x000fe400080006ff */
[----:B---3--:R-:W-:Y:S07]  /*4fd0*/  UIMAD.WIDE.U32 UR6, UR14, UR8, URZ ;  /* 0x000000080e0672a5 */ /* 0x008fee000f8e00ff */
[----:B------:R-:W-:Y:S01]  /*4fe0*/  @!UP2 UMOV UR4, UR7 ;  /* 0x000000070004ac82 */ /* 0x000fe20008000000 */
[----:B----4-:R-:W-:Y:S02]  /*4ff0*/  @!UP2 UISETP.NE.AND UP0, UPT, UR5, 0x1, UPT ;  /* 0x000000010500a88c */ /* 0x010fe4000bf05270 */
[----:B------:R-:W-:Y:S02]  /*5000*/  @!UP2 USHF.R.U32.HI UR4, URZ, UR9, UR4 ;  /* 0x00000009ff04a299 */ /* 0x000fe40008011604 */
[----:B------:R-:W-:Y:S02]  /*5010*/  UIMAD.WIDE.U32 UR6, UR13, UR11, URZ ;  /* 0x0000000b0d0672a5 */ /* 0x000fe4000f8e00ff */
[----:B------:R-:W-:Y:S02]  /*5020*/  @!UP2 USEL UR8, UR14, UR4, !UP0 ;  /* 0x000000040e08a287 */ /* 0x000fe4000c000000 */
[----:B------:R-:W-:Y:S03]  /*5030*/  @!UP2 UISETP.NE.AND UP0, UPT, UR10, 0x1, UPT ;  /* 0x000000010a00a88c */ /* 0x000fe6000bf05270 */
[----:B------:R-:W-:Y:S02]  /*5040*/  @!UP2 UMOV UR6, UR7 ;  /* 0x000000070006ac82 */ /* 0x000fe40008000000 */
[----:B------:R-:W3:Y:S02]  /*5050*/  @!UP2 LDCU UR4, c[0x0][0xb20] ;  /* 0x00016400ff04a7ac */ /* 0x000ee40008000800 */
[----:B---3--:R-:W-:Y:S04]  /*5060*/  @!UP2 USHF.R.U32.HI UR6, URZ, UR4, UR6 ;  /* 0x00000004ff06a299 */ /* 0x008fe80008011606 */
[----:B------:R-:W-:Y:S04]  /*5070*/  @!UP2 USEL UR6, UR13, UR6, !UP0 ;  /* 0x000000060d06a287 */ /* 0x000fe8000c000000 */
[----:B------:R-:W-:Y:S02]  /*5080*/  @!UP2 UIADD3 UR4, UPT, UPT, -UR8, UR6, URZ ;  /* 0x000000060804a290 */ /* 0x000fe4000fffe1ff */
[----:B------:R-:W-:Y:S02]  /*5090*/  @!UP2 UIADD3 UR6, UPT, UPT, UR8, -UR6, URZ ;  /* 0x800000060806a290 */ /* 0x000fe4000fffe0ff */
[----:B------:R-:W-:Y:S02]  /*50a0*/  @!UP2 UIMAD UR14, UR4, UR5, UR14 ;  /* 0x00000005040ea2a4 */ /* 0x000fe4000f8e020e */
[----:B------:R-:W-:Y:S01]  /*50b0*/  @!UP2 UIMAD UR13, UR6, UR10, UR13 ;  /* 0x0000000a060da2a4 */ /* 0x000fe2000f8e020d */
[----:B------:R-:W-:Y:S11]  /*50c0*/  BRA.U UP3, `(.L_x_79) ;  /* 0x0000000103107547 */ /* 0x000ff6000b800000 */
[----:B------:R-:W-:Y:S04]  /*50d0*/  MOV R6, UR53 ;  /* 0x0000003500067c02 */ /* 0x000fe80008000f00 */
[----:B------:R-:W-:Y:S04]  /*50e0*/  SHF.L.U32 R6, R6, 0x1f, RZ ;  /* 0x0000001f06067819 */ /* 0x000fe800000006ff */
[----:B------:R-:W3:Y:S02]  /*50f0*/  SYNCS.PHASECHK.TRANS64.TRYWAIT P2, [UR21+0x68], R6 ;  /* 0x00006806ff0075a7 */ /* 0x000ee40008041115 */
[----:B---3--:R-:W-:Y:S05]  /*5100*/  @!P2 BRA `(.L_x_80) ;  /* 0x000000400060a947 */ /* 0x008fea0003800000 */
.L_x_79:
[----:B------:R-:W-:Y:S05]  /*5110*/  @!P1 BRA `(.L_x_81) ;  /* 0x0000000000309947 */ /* 0x000fea0003800000 */
[----:B------:R-:W-:Y:S01]  /*5120*/  ISETP.NE.U32.AND P1, PT, R2, RZ, PT ;  /* 0x000000ff0200720c */ /* 0x000fe20003f25070 */
[----:B------:R-:W3:Y:S01]  /*5130*/  LDCU.64 UR4, c[0x0][0x358] ;  /* 0x00006b00ff0477ac */ /* 0x000ee20008000a00 */
[----:B------:R-:W-:Y:S02]  /*5140*/  IMAD.MOV.U32 R52, RZ, RZ, 0x1 ;  /* 0x00000001ff347424 */ /* 0x000fe400078e00ff */
[----:B------:R-:W-:Y:S11]  /*5150*/  ISETP.NE.AND.EX P1, PT, R3, RZ, PT, P1 ;  /* 0x000000ff0300720c */ /* 0x000ff60003f25310 */
[----:B------:R-:W-:Y:S02]  /*5160*/  @!UPT UIADD3 URZ, UPT, UPT, URZ, URZ, URZ ;  /* 0x000000fffffff290 */ /* 0x000fe4000fffe0ff */
[----:B------:R-:W4:Y:S01]  /*5170*/  @P1 LDC.64 R10, c[0x0][0x888] ;  /* 0x00022200ff0a1b82 */ /* 0x000f220000000a00 */
[----:B-1----:R-:W-:Y:S04]  /*5180*/  @P1 IMAD R0, R4, UR60, RZ ;  /* 0x0000003c04001c24 */ /* 0x002fe8000f8e02ff */
[----:B----4-:R-:W-:Y:S04]  /*5190*/  @P1 IMAD.WIDE R10, R0, 0x4, R10 ;  /* 0x00000004000a1825 */ /* 0x010fe800078e020a */
[----:B------:R-:W-:Y:S01]  /*51a0*/  HFMA2 R0, -RZ, RZ, 0, 5.9604644775390625e-08 ;  /* 0x00000001ff007431 */ /* 0x000fe200000001ff */
[----:B---3-5:R3:W5:Y:S04]  /*51b0*/  @P1 LDG.E R27, desc[UR4][R10.64] ;  /* 0x000000040a1b1981 */ /* 0x028768000c1e1900 */
[----:B------:R-:W-:Y:S01]  /*51c0*/  @!P1 PRMT R52, R0, 0x7610, R52 ;  /* 0x0000761000349816 */ /* 0x000fe20000000034 */
[----:B---3--:R-:W4:Y:S06]  /*51d0*/  @!P1 LDC R27, c[0x0][0x880] ;  /* 0x00022000ff1b9b82 */ /* 0x008f2c0000000800 */
.L_x_81:
[----:B----45:R-:W-:Y:S01]  /*51e0*/  @!P0 FSETP.EQ.AND P1, PT, R27, RZ, PT ;  /* 0x000000ff1b00820b */ /* 0x030fe20003f22000 */
[----:B------:R-:W-:Y:S01]  /*51f0*/  @!UPT UIADD3 URZ, UPT, UPT, URZ, URZ, URZ ;  /* 0x000000fffffff290 */ /* 0x000fe2000fffe0ff */
[----:B------:R-:W-:Y:S11]  /*5200*/  @!P0 BRA `(.L_x_82) ;  /* 0x0000000000188947 */ /* 0x000ff60003800000 */
[----:B------:R-:W-:Y:S02]  /*5210*/  LOP3.LUT P0, RZ, R52, 0xff, RZ, 0xc0, !PT ;  /* 0x000000ff34ff7812 */ /* 0x000fe4000780c0ff */
[----:B------:R-:W-:Y:S04]  /*5220*/  ISETP.NE.U32.AND P1, PT, R2, RZ, PT ;  /* 0x000000ff0200720c */ /* 0x000fe80003f25070 */
[----:B------:R-:W-:Y:S04]  /*5230*/  ISETP.NE.AND.EX P1, PT, R3, RZ, PT, P1 ;  /* 0x000000ff0300720c */ /* 0x000fe80003f25310 */
[----:B------:R-:W-:Y:S03]  /*5240*/  PLOP3.LUT P1, PT, P1, PT, PT, 0x8, 0x80 ;  /* 0x000000000080781c */ /* 0x000fe60000f2e170 */
[----:B------:R-:W-:Y:S11]  /*5250*/  @P0 FSETP.EQ.AND P1, PT, R27, RZ, PT ;  /* 0x000000ff1b00020b */ /* 0x000ff60003f22000 */
[----:B------:R-:W-:Y:S02]  /*5260*/  @!UPT UIADD3 URZ, UPT, UPT, URZ, URZ, URZ ;  /* 0x000000fffffff290 */ /* 0x000fe4000fffe0ff */
.L_x_82:
[----:B------:R-:W3:Y:S01]  /*5270*/  SYNCS.PHASECHK.TRANS64.TRYWAIT P2, [UR21+0x40], R9 ;  /* 0x00004009ff0075a7 */ /* 0x000ee20008041115 */
[----:B------:R-:W-:Y:S04]  /*5280*/  ELECT P0, URZ, PT ;  /* 0x0000000000ff782f */ /* 0x000fe80003800000 */
[----:B------:R-:W-:Y:S11]  /*5290*/  PLOP3.LUT P1, PT, P1, P0, PT, 0xf2, 0x2f ;  /* 0x00000000002f781c */ /* 0x000ff60000f21e72 */
[----:B------:R-:W-:Y:S02]  /*52a0*/  @!UPT UIADD3 URZ, UPT, UPT, URZ, URZ, URZ ;  /* 0x000000fffffff290 */ /* 0x000fe4000fffe0ff */
[----:B------:R-:W-:Y:S05]  /*52b0*/  @!P1 IADD3 R8, P0, PT, R16, 0x580, RZ ;  /* 0x0000058010089810 */ /* 0x000fea0007f1e0ff */
[----:B-1----:R-:W-:Y:S01]  /*52c0*/  @!P1 IMAD.X R6, RZ, RZ, R17, P0 ;  /* 0x000000ffff069224 */ /* 0x002fe200000e0611 */
[----:B---3--:R-:W-:Y:S07]  /*52d0*/  @!P2 BRA `(.L_x_83) ;  /* 0x000000400004a947 */ /* 0x008fee0003800000 */
.L_x_166:
[----:B------:R-:W-:Y:S01]  /*52e0*/  @!P1 R2UR UR5, R8 ;  /* 0x00000000080592ca */ /* 0x000fe200000e0000 */
[----:B------:R-:W-:Y:S01]  /*52f0*/  VOTEU.ALL UP0, P1 ;  /* 0x0000000000ff7886 */ /* 0x000fe20000800000 */
[----:B------:R-:W-:Y:S01]  /*5300*/  @!P1 R2UR UR4, R6 ;  /* 0x00000000060492ca */ /* 0x000fe200000e0000 */
[----:B-1----:R-:W-:Y:S01]  /*5310*/  @!P1 IMAD.MOV.U32 R0, RZ, RZ, 0x2000 ;  /* 0x00002000ff009424 */ /* 0x002fe200078e00ff */
[----:B------:R-:W-:Y:S01]  /*5320*/  UMOV UR8, 0x0 ;  /* 0x0000000000087882 */ /* 0x000fe20000000000 */
[----:B------:R-:W-:Y:S01]  /*5330*/  UMOV UR9, 0x10000000 ;  /* 0x1000000000097882 */ /* 0x000fe20000000000 */
[----:B------:R-:W-:Y:S01]  /*5340*/  @!UP0 UIADD3 UR32, UPT, UPT, UR21, 0x400, URZ ;  /* 0x0000040015208890 */ /* 0x000fe2000fffe0ff */
[----:B------:R-:W-:Y:S01]  /*5350*/  @!P1 IADD3 R8, P0, PT, R16, 0x580, RZ ;  /* 0x0000058010089810 */ /* 0x000fe20007f1e0ff */
[----:B------:R-:W-:Y:S01]  /*5360*/  VOTEU.ALL UP0, P1 ;  /* 0x0000000000ff7886 */ /* 0x000fe20000800000 */
[----:B------:R-:W-:Y:S01]  /*5370*/  UMOV UR36, UR60 ;  /* 0x0000003c00247c82 */ /* 0x000fe20008000000 */
[----:B------:R-:W-:Y:S02]  /*5380*/  UPRMT UR6, UR63, 0x654, UR33 ;  /* 0x000006543f067896 */ /* 0x000fe40008000021 */
[----:B------:R-:W-:Y:S02]  /*5390*/  @!P1 IMAD.X R6, RZ, RZ, R17, P0 ;  /* 0x000000ffff069224 */ /* 0x000fe400000e0611 */
[----:B------:R-:W-:Y:S02]  /*53a0*/  IMAD.U32 R10, RZ, RZ, UR5 ;  /* 0x00000005ff0a7e24 */ /* 0x000fe4000f8e00ff */
[----:B------:R-:W-:Y:S03]  /*53b0*/  IMAD.U32 R11, RZ, RZ, UR4 ;  /* 0x00000004ff0b7e24 */ /* 0x000fe6000f8e00ff */
[----:B------:R-:W-:Y:S02]  /*53c0*/  @!P1 R2UR UR4, R10 ;  /* 0x000000000a0492ca */ /* 0x000fe400000e0000 */
[----:B------:R-:W-:Y:S11]  /*53d0*/  @!P1 R2UR UR5, R11 ;  /* 0x000000000b0592ca */ /* 0x000ff600000e0000 */
[----:B------:R-:W-:Y:S02]  /*53e0*/  @!UPT UIADD3 URZ, UPT, UPT, URZ, URZ, URZ ;  /* 0x000000fffffff290 */ /* 0x000fe4000fffe0ff */
[----:B------:R1:W-:Y:S01]  /*53f0*/  @!UP0 UTMALDG.3D [UR32], [UR4], desc[UR8] ;  /* 0x00000820040085b4 */ /* 0x0003e20008011000 */
[----:B------:R1:W-:Y:S01]  /*5400*/  @!P1 SYNCS.ARRIVE.TRANS64.RED.A0TR RZ, [UR21+0x20], R0 ;  /* 0x00002000ffff99a7 */ /* 0x0003e20008300415 */
[----:B------:R-:W-:Y:S01]  /*5410*/  SYNCS.ARRIVE.TRANS64.RED.A1T0 RZ, [UR6], RZ ;  /* 0x000000ffffff79a7 */ /* 0x000fe20008100406 */
[----:B------:R-:W3:Y:S02]  /*5420*/  SYNCS.PHASECHK.TRANS64.TRYWAIT P2, [UR21+0x48], R9 ;  /* 0x00004809ff0075a7 */ /* 0x000ee40008041115 */
[----:B-1-3--:R-:W-:Y:S05]  /*5430*/  @!P2 BRA `(.L_x_84) ;  /* 0x0000003c00c4a947 */ /* 0x00afea0003800000 */
.L_x_168:
        /* <DEDUP_REMOVED lines=8> */
[----:B------:R-:W-:Y:S01]  /*54c0*/  @!UP0 UIADD3 UR24, UPT, UPT, UR21, 0x2400, URZ ;  /* 0x0000240015188890 */ /* 0x000fe2000fffe0ff */
[----:B------:R-:W-:Y:S01]  /*54d0*/  VOTEU.ALL UP0, P1 ;  /* 0x0000000000ff7886 */ /* 0x000fe20000800000 */
[----:B------:R-:W-:Y:S01]  /*54e0*/  UMOV UR27, UR35 ;  /* 0x00000023001b7c82 */ /* 0x000fe20008000000 */
[----:B------:R-:W-:Y:S02]  /*54f0*/  UMOV UR28, UR60 ;  /* 0x0000003c001c7c82 */ /* 0x000fe40008000000 */
[----:B------:R-:W-:Y:S01]  /*5500*/  IMAD.U32 R10, RZ, RZ, UR5 ;  /* 0x00000005ff0a7e24 */ /* 0x000fe2000f8e00ff */
[----:B------:R-:W-:Y:S01]  /*5510*/  UPRMT UR6, UR63, 0x654, UR25 ;  /* 0x000006543f067896 */ /* 0x000fe20008000019 */
[----:B------:R-:W-:Y:S02]  /*5520*/  IMAD.U32 R11, RZ, RZ, UR4 ;  /* 0x00000004ff0b7e24 */ /* 0x000fe4000f8e00ff */
[----:B------:R-:W-:Y:S01]  /*5530*/  @!P1 IMAD.X R6, RZ, RZ, R17, P0 ;  /* 0x000000ffff069224 */ /* 0x000fe200000e0611 */
        /* <DEDUP_REMOVED lines=8> */
.L_x_170:
[----:B------:R-:W-:Y:S01]  /*55c0*/  @!P1 R2UR UR5, R8 ;  /* 0x00000000080592ca */ /* 0x000fe200000e0000 */
[----:B------:R-:W-:Y:S01]  /*55d0*/  VOTEU.ALL UP0, P1 ;  /* 0x0000000000ff7886 */ /* 0x000fe20000800000 */
[----:B------:R-:W-:Y:S01]  /*55e0*/  @!P1 R2UR UR4, R6 ;  /* 0x00000000060492ca */ /* 0x000fe200000e0000 */
[----:B-1----:R-:W-:Y:S01]  /*55f0*/  @!P1 IMAD.MOV.U32 R0, RZ, RZ, 0x2000 ;  /* 0x00002000ff009424 */ /* 0x002fe200078e00ff */
[----:B------:R-:W-:Y:S01]  /*5600*/  UMOV UR8, 0x0 ;  /* 0x0000000000087882 */ /* 0x000fe20000000000 */
[----:B------:R-:W-:Y:S01]  /*5610*/  UMOV UR9, 0x10000000 ;  /* 0x1000000000097882 */ /* 0x000fe20000000000 */
[----:B------:R-:W-:Y:S01]  /*5620*/  @!UP0 UIADD3 UR18, UPT, UPT, UR34, 0x40, URZ ;  /* 0x0000004022128890 */ /* 0x000fe2000fffe0ff */
[----:B------:R-:W-:Y:S01]  /*5630*/  VIADD R14, R14, 0x1 ;  /* 0x000000010e0e7836 */ /* 0x000fe20000000000 */
[----:B------:R-:W-:Y:S01]  /*5640*/  @!UP0 UIADD3 UR16, UPT, UPT, UR21, 0x4400, URZ ;  /* 0x0000440015108890 */ /* 0x000fe2000fffe0ff */
[----:B------:R-:W-:Y:S01]  /*5650*/  VOTEU.ALL UP0, P1 ;  /* 0x0000000000ff7886 */ /* 0x000fe20000800000 */
[----:B------:R-:W-:Y:S01]  /*5660*/  UMOV UR19, UR35 ;  /* 0x0000002300137c82 */ /* 0x000fe20008000000 */
[----:B------:R-:W-:Y:S02]  /*5670*/  UMOV UR20, UR60 ;  /* 0x0000003c00147c82 */ /* 0x000fe40008000000 */
[----:B------:R-:W-:Y:S01]  /*5680*/  IMAD.U32 R10, RZ, RZ, UR5 ;  /* 0x00000005ff0a7e24 */ /* 0x000fe2000f8e00ff */
[----:B------:R-:W-:Y:S01]  /*5690*/  UPRMT UR6, UR63, 0x654, UR17 ;  /* 0x000006543f067896 */ /* 0x000fe20008000011 */
        /* <DEDUP_REMOVED lines=9> */
.L_x_172:
[----:B------:R-:W-:Y:S01]  /*5730*/  @!P1 IADD3 R6, P0, PT, R16, 0x580, RZ ;  /* 0x0000058010069810 */ /* 0x000fe20007f1e0ff */
[----:B------:R-:W-:Y:S01]  /*5740*/  VOTEU.ALL UP0, P1 ;  /* 0x0000000000ff7886 */ /* 0x000fe20000800000 */
[----:B------:R-:W-:Y:S01]  /*5750*/  UMOV UR6, 0x0 ;  /* 0x0000000000067882 */ /* 0x000fe20000000000 */
[----:B------:R-:W-:Y:S01]  /*5760*/  UMOV UR7, 0x10000000 ;  /* 0x1000000000077882 */ /* 0x000fe20000000000 */
[----:B------:R-:W-:Y:S01]  /*5770*/  @!P1 R2UR UR5, R6 ;  /* 0x00000000060592ca */ /* 0x000fe200000e0000 */
[----:B-1----:R-:W-:Y:S01]  /*5780*/  @!P1 IMAD.X R0, RZ, RZ, R17, P0 ;  /* 0x000000ffff009224 */ /* 0x002fe200000e0611 */
[----:B------:R-:W-:Y:S01]  /*5790*/  @!UP0 UIADD3 UR10, UPT, UPT, UR34, 0x60, URZ ;  /* 0x00000060220a8890 */ /* 0x000fe2000fffe0ff */
[----:B------:R-:W-:Y:S01]  /*57a0*/  R2UR UR18, R54 ;  /* 0x00000000361272ca */ /* 0x000fe200000e0000 */
[----:B------:R-:W-:Y:S01]  /*57b0*/  @!UP0 UIADD3 UR8, UPT, UPT, UR21, 0x6400, URZ ;  /* 0x0000640015088890 */ /* 0x000fe2000fffe0ff */
[----:B------:R-:W-:Y:S01]  /*57c0*/  R2UR UR16, R55 ;  /* 0x00000000371072ca */ /* 0x000fe200000e0000 */
[----:B------:R-:W-:Y:S01]  /*57d0*/  @!UP0 UIADD3 UR9, UPT, UPT, UR21, 0x38, URZ ;  /* 0x0000003815098890 */ /* 0x000fe2000fffe0ff */
[----:B------:R-:W-:Y:S01]  /*57e0*/  @!P1 R2UR UR4, R0 ;  /* 0x00000000000492ca */ /* 0x000fe200000e0000 */
[----:B------:R-:W-:Y:S01]  /*57f0*/  VOTEU.ALL UP0, P1 ;  /* 0x0000000000ff7886 */ /* 0x000fe20000800000 */
[----:B------:R-:W-:Y:S01]  /*5800*/  UMOV UR11, UR35 ;  /* 0x00000023000b7c82 */ /* 0x000fe20008000000 */
[----:B------:R-:W-:Y:S01]  /*5810*/  UMOV UR12, UR60 ;  /* 0x0000003c000c7c82 */ /* 0x000fe20008000000 */
[C---:B------:R-:W-:Y:S01]  /*5820*/  ISETP.NE.AND P0, PT, R14.reuse, 0x2, PT ;  /* 0x000000020e00780c */ /* 0x040fe20003f05270 */
[----:B------:R-:W-:Y:S01]  /*5830*/  UPLOP3.LUT UP3, UPT, UPT, UPT, UPT, 0x80, 0x8 ;  /* 0x000000000008789c */ /* 0x000fe20003f6f070 */
[----:B------:R-:W-:Y:S01]  /*5840*/  IMAD.U32 R8, RZ, RZ, UR5 ;  /* 0x00000005ff087e24 */ /* 0x000fe2000f8e00ff */
[----:B------:R-:W-:Y:S01]  /*5850*/  LOP3.LUT R15, R15, 0x1, RZ, 0x3c, !PT ;  /* 0x000000010f0f7812 */ /* 0x000fe200078e3cff */
[----:B------:R-:W-:Y:S01]  /*5860*/  UMOV UR60, UR29 ;  /* 0x0000001d003c7c82 */ /* 0x000fe20008000000 */
[----:B------:R-:W-:Y:S01]  /*5870*/  SEL R0, RZ, 0x1, P0 ;  /* 0x00000001ff007807 */ /* 0x000fe20000000000 */
[----:B------:R-:W-:Y:S01]  /*5880*/  UIADD3 UR20, UPT, UPT, UR13, UR18, URZ ;  /* 0x000000120d147290 */ /* 0x000fe2000fffe0ff */
[----:B------:R-:W-:Y:S01]  /*5890*/  SEL R14, R14, RZ, P0 ;  /* 0x000000ff0e0e7207 */ /* 0x000fe20000000000 */
[----:B------:R-:W-:Y:S01]  /*58a0*/  UIADD3 UR16, UPT, UPT, UR14, UR16, URZ ;  /* 0x000000100e107290 */ /* 0x000fe2000fffe0ff */
[----:B------:R-:W-:Y:S01]  /*58b0*/  IMAD.U32 R9, RZ, RZ, UR4 ;  /* 0x00000004ff097e24 */ /* 0x000fe2000f8e00ff */
[----:B------:R-:W-:Y:S02]  /*58c0*/  @!P1 R2UR UR4, R8 ;  /* 0x00000000080492ca */ /* 0x000fe400000e0000 */
[----:B------:R-:W-:Y:S02]  /*58d0*/  LOP3.LUT R13, R13, R0, RZ, 0x3c, !PT ;  /* 0x000000000d0d7212 */ /* 0x000fe400078e3cff */
[----:B------:R-:W-:Y:S11]  /*58e0*/  @!P1 R2UR UR5, R9 ;  /* 0x00000000090592ca */ /* 0x000ff600000e0000 */
[----:B------:R-:W-:Y:S02]  /*58f0*/  @!UPT UIADD3 URZ, UPT, UPT, URZ, URZ, URZ ;  /* 0x000000fffffff290 */ /* 0x000fe4000fffe0ff */
[----:B------:R3:W-:Y:S01]  /*5900*/  @!UP0 UTMALDG.3D [UR8], [UR4], desc[UR6] ;  /* 0x00000608040085b4 */ /* 0x0007e20008011000 */
[----:B------:R3:W-:Y:S01]  /*5910*/  @!P1 SYNCS.ARRIVE.TRANS64.RED.A0TR RZ, [UR21+0x38], R7 ;  /* 0x00003807ffff99a7 */ /* 0x0007e20008300415 */
[----:B------:R-:W-:Y:S01]  /*5920*/  SYNCS.ARRIVE.TRANS64.RED.A1T0 RZ, [UR37], RZ ;  /* 0x000000ffffff79a7 */ /* 0x000fe20008100425 */
[----:B------:R-:W-:Y:S05]  /*5930*/  BRA.U UP1, `(.L_x_87) ;  /* 0xfffffff101607547 */ /* 0x000fea000b83ffff */
[----:B------:R-:W-:-:S04]  /*5940*/  SHF.L.U32 R2, R15, 0x1f, RZ ;  /* 0x0000001f0f027819 */ /* 0x000fc800000006ff */
[----:B------:R-:W1:Y:S02]  /*5950*/  SYNCS.PHASECHK.TRANS64.TRYWAIT P0, [UR21+0x40], R2 ;  /* 0x00004002ff0075a7 */ /* 0x000e640008001115 */
[----:B-1----:R-:W-:Y:S05]  /*5960*/  @!P0 BRA `(.L_x_88) ;  /* 0x0000003800c08947 */ /* 0x002fea0003800000 */
.L_x_174:
[----:B------:R-:W4:Y:S02]  /*5970*/  SYNCS.PHASECHK.TRANS64.TRYWAIT P0, [UR21+0x48], R2 ;  /* 0x00004802ff0075a7 */ /* 0x000f240008001115 */
[----:B----4-:R-:W-:Y:S05]  /*5980*/  @!P0 BRA `(.L_x_89) ;  /* 0x0000003800d08947 */ /* 0x010fea0003800000 */
.L_x_176:
[----:B------:R-:W4:Y:S02]  /*5990*/  SYNCS.PHASECHK.TRANS64.TRYWAIT P0, [UR21+0x50], R2 ;  /* 0x00005002ff0075a7 */ /* 0x000f240008001115 */
[----:B----4-:R-:W-:Y:S05]  /*59a0*/  @!P0 BRA `(.L_x_90) ;  /* 0x0000003800e08947 */ /* 0x010fea0003800000 */
.L_x_178:
[----:B-1----:R-:W-:-:S07]  /*59b0*/  MOV R0, UR21 ;  /* 0x0000001500007c02 */ /* 0x002fce0008000f00 */
.L_x_91:
[----:B-1----:R-:W-:-:S04]  /*59c0*/  SHF.L.U32 R2, R15, 0x1f, RZ ;  /* 0x0000001f0f027819 */ /* 0x002fc800000006ff */
[----:B------:R1:W4:Y:S03]  /*59d0*/  SYNCS.PHASECHK.TRANS64.TRYWAIT P0, [R0+URZ+0x58], R2 ;  /* 0x00005802000075a7 */ /* 0x00032600080011ff */
[----:B----4-:R-:W-:Y:S05]  /*59e0*/  @!P0 NANOSLEEP.SYNCS 0x989680 ;  /* 0x009896800000895d */ /* 0x010fea0003900000 */
[----:B------:R-:W4:Y:S02]  /*59f0*/  @!P0 SYNCS.PHASECHK.TRANS64 P0, [R0+URZ+0x58], R2 ;  /* 0x00005802000085a7 */ /* 0x000f2400080010ff */
[----:B--234-:R-:W-:Y:S05]  /*5a00*/  @P0 EXIT ;  /* 0x000000000000094d */ /* 0x01cfea0003800000 */
[----:B------:R-:W-:Y:S05]  /*5a10*/  BRA `(.L_x_91) ;  /* 0xfffffffc00e87947 */ /* 0x000fea000383ffff */
.L_x_76:
[----:B------:R-:W-:-:S06]  /*5a20*/  UISETP.GE.AND UP0, UPT, UR17, 0x4, UPT ;  /* 0x000000041100788c */ /* 0x000fcc000bf06270 */
[----:B------:R-:W-:-:S13]  /*5a30*/  PLOP3.LUT P0, PT, PT, PT, UP0, 0x80, 0x8 ;  /* 0x000000000008781c */ /* 0x000fda0003f0f008 */
[----:B-1----:R-:W-:Y:S05]  /*5a40*/  @!P0 EXIT ;  /* 0x000000000000894d */ /* 0x002fea0003800000 */
[----:B------:R-:W-:Y:S01]  /*5a50*/  BAR.SYNC.DEFER_BLOCKING 0x6, 0xa0 ;  /* 0x0182800000007b1d */ /* 0x000fe20000010000 */
[C---:B------:R-:W-:Y:S01]  /*5a60*/  IMAD.SHL.U32 R6, R64.reuse, 0x20, RZ ;  /* 0x0000002040067824 */ /* 0x040fe200078e00ff */
[C---:B------:R-:W-:Y:S01]  /*5a70*/  R2P PR, R64.reuse, 0x6 ;  /* 0x0000000640007804 */ /* 0x040fe20000000000 */
[C---:B------:R-:W-:Y:S01]  /*5a80*/  IMAD.SHL.U32 R2, R64.reuse, 0x4, RZ ;  /* 0x0000000440027824 */ /* 0x040fe200078e00ff */
[----:B------:R-:W-:Y:S01]  /*5a90*/  CS2R R58, SRZ ;  /* 0x00000000003a7805 */ /* 0x000fe2000001ff00 */
[----:B------:R-:W-:Y:S01]  /*5aa0*/  IMAD.U32 R23, R64, 0x10000, RZ ;  /* 0x0001000040177824 */ /* 0x000fe200078e00ff */
[----:B------:R-:W-:Y:S01]  /*5ab0*/  UMOV UR43, 0x400 ;  /* 0x00000400002b7882 */ /* 0x000fe20000000000 */
[----:B------:R-:W1:Y:S01]  /*5ac0*/  LDCU.64 UR4, c[0x0][0x890] ;  /* 0x00011200ff0477ac */ /* 0x000e620008000a00 */
[----:B------:R-:W2:Y:S01]  /*5ad0*/  LDC.64 R50, c[0x0][0x8b0] ;  /* 0x00022c00ff327b82 */ /* 0x000ea20000000a00 */
[----:B------:R-:W-:Y:S01]  /*5ae0*/  LOP3.LUT R3, R6, 0xe0, RZ, 0xc0, !PT ;  /* 0x000000e006037812 */ /* 0x000fe200078ec0ff */
[----:B------:R-:W-:Y:S01]  /*5af0*/  IMAD.SHL.U32 R26, R64, 0x10, RZ ;  /* 0x00000010401a7824 */ /* 0x000fe200078e00ff */
[----:B------:R-:W-:Y:S01]  /*5b00*/  ULEA UR43, UR63, UR43, 0x18 ;  /* 0x0000002b3f2b7291 */ /* 0x000fe2000f8ec0ff */
[----:B------:R-:W-:Y:S01]  /*5b10*/  LOP3.LUT R6, R6, 0x100, RZ, 0xc0, !PT ;  /* 0x0000010006067812 */ /* 0x000fe200078ec0ff */
[----:B------:R-:W-:Y:S01]  /*5b20*/  IMAD.MOV.U32 R63, RZ, RZ, 0x10 ;  /* 0x00000010ff3f7424 */ /* 0x000fe200078e00ff */
[----:B------:R-:W-:Y:S01]  /*5b30*/  LOP3.LUT R2, R3, 0x1c, R2, 0xf8, !PT ;  /* 0x0000001c03027812 */ /* 0x000fe200078ef802 */
[----:B------:R-:W-:Y:S01]  /*5b40*/  IMAD.MOV.U32 R62, RZ, RZ, 0x20 ;  /* 0x00000020ff3e7424 */ /* 0x000fe200078e00ff */
[----:B------:R-:W3:Y:S01]  /*5b50*/  LDC.64 R48, c[0x0][0x8a8] ;  /* 0x00022a00ff307b82 */ /* 0x000ee20000000a00 */
[----:B------:R-:W-:Y:S01]  /*5b60*/  SHF.R.U32.HI R3, RZ, 0x2, R64 ;  /* 0x00000002ff037819 */ /* 0x000fe20000011640 */
[----:B------:R-:W-:Y:S01]  /*5b70*/  IMAD.MOV.U32 R61, RZ, RZ, 0x1 ;  /* 0x00000001ff3d7424 */ /* 0x000fe200078e00ff */
[----:B------:R-:W-:Y:S01]  /*5b80*/  LOP3.LUT R23, R23, 0x600000, RZ, 0xc0, !PT ;  /* 0x0060000017177812 */ /* 0x000fe200078ec0ff */
[----:B------:R-:W-:Y:S01]  /*5b90*/  IMAD.MOV.U32 R22, RZ, RZ, RZ ;  /* 0x000000ffff167224 */ /* 0x000fe200078e00ff */
[----:B------:R-:W-:Y:S01]  /*5ba0*/  LOP3.LUT R26, R6, 0x600, R26, 0xf8, !PT ;  /* 0x00000600061a7812 */ /* 0x000fe200078ef81a */
[----:B------:R-:W-:Y:S01]  /*5bb0*/  IMAD.MOV.U32 R60, RZ, RZ, RZ ;  /* 0x000000ffff3c7224 */ /* 0x000fe200078e00ff */
[----:B------:R-:W-:Y:S01]  /*5bc0*/  LOP3.LUT R2, R2, 0x4, R3, 0x78, !PT ;  /* 0x0000000402027812 */ /* 0x000fe200078e7803 */
[----:B------:R-:W4:Y:S01]  /*5bd0*/  LDS R0, [UR43+0x120] ;  /* 0x0001202bff007984 */ /* 0x000f220008000800 */
[----:B-1----:R-:W-:Y:S01]  /*5be0*/  IMAD.U32 R66, RZ, RZ, UR4 ;  /* 0x00000004ff427e24 */ /* 0x002fe2000f8e00ff */
[----:B------:R-:W-:Y:S01]  /*5bf0*/  UIADD3 UR4, UPT, UPT, UR43, 0x400, URZ ;  /* 0x000004002b047890 */ /* 0x000fe2000fffe0ff */
[----:B------:R-:W-:Y:S01]  /*5c00*/  LOP3.LUT R26, R26, R2, RZ, 0xfc, !PT ;  /* 0x000000021a1a7212 */ /* 0x000fe200078efcff */
[----:B------:R-:W-:Y:S01]  /*5c10*/  IMAD.U32 R65, RZ, RZ, UR5 ;  /* 0x00000005ff417e24 */ /* 0x000fe2000f8e00ff */
[----:B------:R-:W-:Y:S01]  /*5c20*/  LOP3.LUT R64, R64, 0x60, RZ, 0xc0, !PT ;  /* 0x0000006040407812 */ /* 0x000fe200078ec0ff */
[----:B------:R-:W1:Y:S01]  /*5c30*/  LDCU UR58, c[0x0][0x370] ;  /* 0x00006e00ff3a77ac */ /* 0x000e620008000800 */
[----:B------:R-:W-:Y:S01]  /*5c40*/  SEL R63, R63, 0xfffffff0, !P2 ;  /* 0xfffffff03f3f7807 */ /* 0x000fe20005000000 */
[----:B------:R-:W-:Y:S01]  /*5c50*/  IMAD.U32 R56, RZ, RZ, UR4 ;  /* 0x00000004ff387e24 */ /* 0x000fe2000f8e00ff */
[----:B------:R-:W-:Y:S01]  /*5c60*/  SEL R62, R62, 0xffffffe0, !P1 ;  /* 0xffffffe03e3e7807 */ /* 0x000fe20004800000 */
[----:B------:R-:W1:Y:S01]  /*5c70*/  LDCU UR42, c[0x0][0xb0c] ;  /* 0x00016180ff2a77ac */ /* 0x000e620008000800 */
[----:B------:R-:W1:Y:S01]  /*5c80*/  LDCU UR38, c[0x0][0xb30] ;  /* 0x00016600ff2677ac */ /* 0x000e620008000800 */
[----:B------:R-:W1:Y:S01]  /*5c90*/  LDCU.64 UR56, c[0x0][0x888] ;  /* 0x00011100ff3877ac */ /* 0x000e620008000a00 */
[----:B------:R-:W1:Y:S01]  /*5ca0*/  LDCU.64 UR40, c[0x0][0xb28] ;  /* 0x00016500ff2877ac */ /* 0x000e620008000a00 */
[----:B------:R-:W1:Y:S01]  /*5cb0*/  LDCU.128 UR52, c[0x0][0xb10] ;  /* 0x00016200ff3477ac */ /* 0x000e620008000c00 */
[----:B------:R-:W1:Y:S01]  /*5cc0*/  LDCU UR47, c[0x0][0x374] ;  /* 0x00006e80ff2f77ac */ /* 0x000e620008000800 */
[----:B------:R-:W-:Y:S01]  /*5cd0*/  UMOV UR46, URZ ;  /* 0x000000ff002e7c82 */ /* 0x000fe20008000000 */
[----:B------:R-:W-:Y:S01]  /*5ce0*/  UMOV UR45, URZ ;  /* 0x000000ff002d7c82 */ /* 0x000fe20008000000 */
[----:B-1234-:R-:W-:-:S07]  /*5cf0*/  IMAD.IADD R23, R0, 0x1, R23 ;  /* 0x0000000100177824 */ /* 0x01efce00078e0217 */
.L_x_135:
[C---:B------:R-:W-:Y:S02]  /*5d00*/  LEA R3, R58.reuse, UR43, 0x3 ;  /* 0x0000002b3a037c11 */ /* 0x040fe4000f8e18ff */
[----:B------:R-:W-:Y:S02]  /*5d10*/  SHF.L.U32 R0, R59, 0x1f, RZ ;  /* 0x0000001f3b007819 */ /* 0x000fe400000006ff */
[----:B-1----:R-:W-:Y:S02]  /*5d20*/  LEA R4, R58, UR43, 0x4 ;  /* 0x0000002b3a047c11 */ /* 0x002fe4000f8e20ff */
[----:B------:R-:W1:Y:S02]  /*5d30*/  SYNCS.PHASECHK.TRANS64.TRYWAIT P0, [R3+URZ+0x70], R0 ;  /* 0x00007000030075a7 */ /* 0x000e6400080011ff */
[----:B-1----:R-:W-:Y:S05]  /*5d40*/  @!P0 BRA `(.L_x_92) ;  /* 0x0000003800108947 */ /* 0x002fea0003800000 */
.L_x_179:
[----:B------:R-:W2:Y:S01]  /*5d50*/  LDS.128 R4, [R4+0x100] ;  /* 0x0001000004047984 */ /* 0x000ea20000000c00 */
[----:B------:R-:W-:Y:S01]  /*5d60*/  UISETP.GE.AND UP0, UPT, UR39, 0x1, UPT ;  /* 0x000000012700788c */ /* 0x000fe2000bf06270 */
[----:B------:R-:W-:Y:S01]  /*5d70*/  @!PT LDS RZ, [RZ] ;  /* 0x00000000fffff984 */ /* 0x000fe20000000800 */
[----:B------:R-:W-:Y:S01]  /*5d80*/  @!PT LDS RZ, [RZ] ;  /* 0x00000000fffff984 */ /* 0x000fe20000000800 */
[----:B------:R-:W-:Y:S01]  /*5d90*/  @!PT LDS RZ, [RZ] ;  /* 0x00000000fffff984 */ /* 0x000fe20000000800 */
[----:B------:R-:W-:Y:S01]  /*5da0*/  @!PT LDS RZ, [RZ] ;  /* 0x00000000fffff984 */ /* 0x000fe20000000800 */
[----:B------:R3:W-:Y:S06]  /*5db0*/  MEMBAR.ALL.CTA ;  /* 0x0000000000007992 */ /* 0x0007ec0000008000 */
[----:B---3--:R-:W3:Y:S01]  /*5dc0*/  FENCE.VIEW.ASYNC.S ;  /* 0x00000000000073c6 */ /* 0x008ee20000000000 */
[----:B--2---:R-:W-:Y:S11]  /*5dd0*/  LOP3.LUT P0, RZ, R6, 0x1, RZ, 0xc0, !PT ;  /* 0x0000000106ff7812 */ /* 0x004ff6000780c0ff */
[----:B------:R-:W-:Y:S02]  /*5de0*/  @!UPT UIADD3 URZ, UPT, UPT, URZ, URZ, URZ ;  /* 0x000000fffffff290 */ /* 0x000fe4000fffe0ff */
[----:B---3--:R-:W-:Y:S01]  /*5df0*/  VOTEU.ANY UP1, P0 ;  /* 0x0000000000ff7886 */ /* 0x008fe20000020100 */
[----:B------:R-:W-:Y:S01]  /*5e00*/  PLOP3.LUT P0, PT, PT, PT, UP1, 0x80, 0x8 ;  /* 0x000000000008781c */ /* 0x000fe20003f0f018 */
[----:B------:R-:W-:Y:S11]  /*5e10*/  UP2UR UR61, UPR, URZ, 0x2 ;  /* 0x00000002ff3d7883 */ /* 0x000ff60008000000 */
[----:B------:R-:W-:Y:S01]  /*5e20*/  @!UPT UIADD3 URZ, UPT, UPT, URZ, URZ, URZ ;  /* 0x000000fffffff290 */ /* 0x000fe2000fffe0ff */
[----:B-1----:R-:W-:Y:S02]  /*5e30*/  @P0 SHF.R.U32.HI R0, RZ, 0x10, R5 ;  /* 0x00000010ff000819 */ /* 0x002fe40000011605 */
        /* <DEDUP_REMOVED lines=12> */
[----:B------:R-:W2:Y:S01]  /*5f00*/  LDCU UR12, c[0x0][0xb20] ;  /* 0x00016400ff0c77ac */ /* 0x000ea20008000800 */
[----:B------:R-:W-:Y:S02]  /*5f10*/  UIMAD.WIDE.U32 UR4, UR47, UR55, URZ ;  /* 0x000000372f0472a5 */ /* 0x000fe4000f8e00ff */
[----:B------:R-:W-:Y:S02]  /*5f20*/  UIMAD.WIDE.U32 UR6, UR58, UR52, URZ ;  /* 0x000000343a0672a5 */ /* 0x000fe4000f8e00ff */
[----:B------:R-:W-:Y:S02]  /*5f30*/  UISETP.NE.AND UP0, UPT, UR54, 0x1, UPT ;  /* 0x000000013600788c */ /* 0x000fe4000bf05270 */
[----:B------:R-:W-:Y:S02]  /*5f40*/  UIMAD.WIDE.U32 UR8, UR36, UR55, URZ ;  /* 0x00000037240872a5 */ /* 0x000fe4000f8e00ff */
[----:B------:R-:W-:Y:S02]  /*5f50*/  UIMAD.WIDE.U32 UR10, UR37, UR52, URZ ;  /* 0x00000034250a72a5 */ /* 0x000fe4000f8e00ff */
[----:B------:R-:W-:Y:S02]  /*5f60*/  UISETP.NE.AND UP1, UPT, UR42, 0x1, UPT ;  /* 0x000000012a00788c */ /* 0x000fe4000bf25270 */
[----:B------:R-:W-:Y:S01]  /*5f70*/  UISETP.NE.AND UP2, UPT, UR39, 0x1, UPT ;  /* 0x000000012700788c */ /* 0x000fe2000bf45270 */
[----:B------:R-:W-:Y:S02]  /*5f80*/  UMOV UR4, UR5 ;  /* 0x0000000500047c82 */ /* 0x000fe40008000000 */
[----:B--2---:R-:W-:Y:S03]  /*5f90*/  USHF.R.U32.HI UR5, URZ, UR12, UR4 ;  /* 0x0000000cff057299 */ /* 0x004fe60008011604 */
[----:B------:R-:W-:Y:S02]  /*5fa0*/  UMOV UR4, UR7 ;  /* 0x0000000700047c82 */ /* 0x000fe40008000000 */
[----:B------:R-:W-:Y:S02]  /*5fb0*/  USHF.R.U32.HI UR7, URZ, UR53, UR4 ;  /* 0x00000035ff077299 */ /* 0x000fe40008011604 */
[----:B------:R-:W-:Y:S02]  /*5fc0*/  USEL UR4, UR47, UR5, !UP0 ;  /* 0x000000052f047287 */ /* 0x000fe4000c000000 */
[----:B------:R-:W-:Y:S01]  /*5fd0*/  USEL UR7, UR58, UR7, !UP1 ;  /* 0x000000073a077287 */ /* 0x000fe2000c800000 */
[----:B------:R-:W-:Y:S01]  /*5fe0*/  UMOV UR5, UR9 ;  /* 0x0000000900057c82 */ /* 0x000fe20008000000 */
[----:B------:R-:W-:Y:S02]  /*5ff0*/  UIMAD.WIDE.U32 UR8, UR4, UR40, URZ ;  /* 0x00000028040872a5 */ /* 0x000fe4000f8e00ff */
[----:B------:R-:W-:Y:S03]  /*6000*/  USHF.R.U32.HI UR6, URZ, UR12, UR5 ;  /* 0x0000000cff067299 */ /* 0x000fe60008011605 */
[----:B------:R-:W-:Y:S01]  /*6010*/  UMOV UR5, UR11 ;  /* 0x0000000b00057c82 */ /* 0x000fe20008000000 */
[----:B------:R-:W-:Y:S02]  /*6020*/  UIMAD.WIDE.U32 UR10, UR7, UR40, URZ ;  /* 0x00000028070a72a5 */ /* 0x000fe4000f8e00ff */
[----:B------:R-:W-:Y:S02]  /*6030*/  USHF.R.U32.HI UR12, URZ, UR53, UR5 ;  /* 0x00000035ff0c7299 */ /* 0x000fe40008011605 */
[----:B------:R-:W-:Y:S01]  /*6040*/  USEL UR6, UR36, UR6, !UP0 ;  /* 0x0000000624067287 */ /* 0x000fe2000c000000 */
[----:B------:R-:W-:Y:S02]  /*6050*/  UMOV UR5, UR9 ;  /* 0x0000000900057c82 */ /* 0x000fe40008000000 */
[----:B------:R-:W-:Y:S01]  /*6060*/  UMOV UR10, UR11 ;  /* 0x0000000b000a7c82 */ /* 0x000fe20008000000 */
[----:B------:R-:W-:Y:S02]  /*6070*/  @UP2 USHF.R.U32.HI UR4, URZ, UR41, UR5 ;  /* 0x00000029ff042299 */ /* 0x000fe40008011605 */
[----:B------:R-:W-:Y:S02]  /*6080*/  @UP2 USHF.R.U32.HI UR7, URZ, UR41, UR10 ;  /* 0x00000029ff072299 */ /* 0x000fe4000801160a */
[----:B------:R-:W-:Y:S02]  /*6090*/  UIMAD UR4, UR39, UR4, URZ ;  /* 0x00000004270472a4 */ /* 0x000fe4000f8e02ff */
        /* <DEDUP_REMOVED lines=8> */
[----:B------:R-:W-:Y:S02]  /*6120*/  USEL UR11, UR6, UR4, !UP2 ;  /* 0x00000004060b7287 */ /* 0x000fe4000d000000 */
[----:B------:R-:W-:Y:S02]  /*6130*/  UIADD3 UR8, UPT, UPT, -UR5, URZ, URZ ;  /* 0x000000ff05087290 */ /* 0x000fe4000fffe1ff */
[----:B------:R-:W-:Y:S01]  /*6140*/  UIADD3 UR10, UPT, UPT, -UR11, URZ, URZ ;  /* 0x000000ff0b0a7290 */ /* 0x000fe2000fffe1ff */
[----:B------:R-:W-:Y:S01]  /*6150*/  @!UP0 UMOV UR4, UR9 ;  /* 0x0000000900048c82 */ /* 0x000fe20008000000 */
[----:B------:R-:W-:Y:S02]  /*6160*/  UIADD3 UR9, UPT, UPT, -UR6, URZ, URZ ;  /* 0x000000ff06097290 */ /* 0x000fe4000fffe1ff */
[----:B------:R-:W-:Y:S02]  /*6170*/  @!UP0 USHF.R.U32.HI UR4, URZ, UR41, UR4 ;  /* 0x00000029ff048299 */ /* 0x000fe40008011604 */
[----:B------:R-:W-:Y:S02]  /*6180*/  UIMAD UR10, UR39, UR10, UR6 ;  /* 0x0000000a270a72a4 */ /* 0x000fe4000f8e0206 */
[----:B------:R-:W-:Y:S04]  /*6190*/  @!UP0 USEL UR4, UR5, UR4, !UP2 ;  /* 0x0000000405048287 */ /* 0x000fe8000d000000 */
[----:B------:R-:W-:Y:S02]  /*61a0*/  @!UP0 UIMAD UR10, UR7, UR10, UR4 ;  /* 0x0000000a070a82a4 */ /* 0x000fe4000f8e0204 */
[----:B------:R-:W-:Y:S02]  /*61b0*/  @!UP0 UIADD3 UR11, UPT, UPT, UR11, -UR4, URZ ;  /* 0x800000040b0b8290 */ /* 0x000fe4000fffe0ff */
[----:B------:R-:W-:Y:S02]  /*61c0*/  UIMAD UR7, UR42, UR8, UR37 ;  /* 0x000000082a0772a4 */ /* 0x000fe4000f8e0225 */
[----:B------:R-:W-:Y:S02]  /*61d0*/  @!UP0 UIMAD UR6, UR11, UR39, UR5 ;  /* 0x000000270b0682a4 */ /* 0x000fe4000f8e0205 */
[----:B------:R-:W-:Y:S01]  /*61e0*/  UIMAD UR4, UR54, UR9, UR36 ;  /* 0x00000009360472a4 */ /* 0x000fe2000f8e0224 */
[----:B------:R-:W-:Y:S02]  /*61f0*/  @!UP0 UMOV UR5, UR10 ;  /* 0x0000000a00058c82 */ /* 0x000fe40008000000 */
[----:B------:R-:W-:Y:S02]  /*6200*/  UIMAD UR37, UR5, UR42, UR7 ;  /* 0x0000002a052572a4 */ /* 0x000fe4000f8e0207 */
[----:B------:R-:W-:Y:S11]  /*6210*/  UIMAD UR36, UR6, UR54, UR4 ;  /* 0x00000036062472a4 */ /* 0x000ff6000f8e0204 */
[----:B------:R-:W-:Y:S01]  /*6220*/  @!UPT UIADD3 URZ, UPT, UPT, URZ, URZ, URZ ;  /* 0x000000fffffff290 */ /* 0x000fe2000fffe0ff */
.L_x_93:
[----:B------:R-:W-:Y:S01]  /*6230*/  UISETP.NE.AND UP0, UPT, UR38, 0x1, UPT ;  /* 0x000000012600788c */ /* 0x000fe2000bf05270 */
[----:B------:R-:W-:Y:S01]  /*6240*/  LOP3.LUT P0, RZ, R56, 0x3f0, RZ, 0xc0, !PT ;  /* 0x000003f038ff7812 */ /* 0x000fe2000780c0ff */
[----:B------:R-:W-:Y:S01]  /*6250*/  USHF.L.U32 UR50, UR16, 0x6, URZ ;  /* 0x0000000610327899 */ /* 0x000fe200080006ff */
[----:B------:R-:W-:Y:S01]  /*6260*/  BSSY.RECONVERGENT B6, `(.L_x_94) ;  /* 0x0000034000067945 */ /* 0x000fe20003800200 */
[----:B------:R-:W-:Y:S01]  /*6270*/  USHF.L.U32 UR49, UR20, 0x7, URZ ;  /* 0x0000000714317899 */ /* 0x000fe200080006ff */
[----:B------:R-:W-:Y:S06]  /*6280*/  IADD3 R58, PT, PT, R58, 0x1, RZ ;  /* 0x000000013a3a7810 */ /* 0x000fec0007ffe0ff */
[----:B------:R-:W2:Y:S01]  /*6290*/  @!UP0 LDCU.128 UR12, c[0x0][0xb10] ;  /* 0x00016200ff0c87ac */ /* 0x000ea20008000c00 */
[----:B------:R-:W3:Y:S01]  /*62a0*/  @!UP0 LDCU UR5, c[0x0][0xb0c] ;  /* 0x00016180ff0587ac */ /* 0x000ee20008000800 */
[----:B------:R-:W4:Y:S01]  /*62b0*/  @!UP0 LDCU UR10, c[0x0][0xb20] ;  /* 0x00016400ff0a87ac */ /* 0x000f220008000800 */
[----:B--2---:R-:W-:Y:S02]  /*62c0*/  UIMAD.WIDE.U32 UR8, UR37, UR12, URZ ;  /* 0x0000000c250872a5 */ /* 0x004fe4000f8e00ff */
[----:B------:R-:W-:Y:S02]  /*62d0*/  UIMAD.WIDE.U32 UR6, UR36, UR15, URZ ;  /* 0x0000000f240672a5 */ /* 0x000fe4000f8e00ff */
[----:B------:R-:W-:Y:S03]  /*62e0*/  @!UP0 UISETP.NE.AND UP1, UPT, UR14, 0x1, UPT ;  /* 0x000000010e00888c */ /* 0x000fe6000bf25270 */
[----:B------:R-:W-:Y:S01]  /*62f0*/  @!UP0 UMOV UR4, UR9 ;  /* 0x0000000900048c82 */ /* 0x000fe20008000000 */
[----:B---3--:R-:W-:Y:S02]  /*6300*/  @!UP0 UISETP.NE.AND UP2, UPT, UR5, 0x1, UPT ;  /* 0x000000010500888c */ /* 0x008fe4000bf45270 */
[----:B------:R-:W-:Y:S01]  /*6310*/  @!UP0 USHF.R.U32.HI UR4, URZ, UR13, UR4 ;  /* 0x0000000dff048299 */ /* 0x000fe20008011604 */
[----:B------:R-:W-:Y:S02]  /*6320*/  @!UP0 UMOV UR6, UR7 ;  /* 0x0000000700068c82 */ /* 0x000fe40008000000 */
[----:B----4-:R-:W-:Y:S02]  /*6330*/  @!UP0 USHF.R.U32.HI UR6, URZ, UR10, UR6 ;  /* 0x0000000aff068299 */ /* 0x010fe40008011606 */
[----:B------:R-:W-:Y:S02]  /*6340*/  @!UP0 USEL UR7, UR37, UR4, !UP2 ;  /* 0x0000000425078287 */ /* 0x000fe4000d000000 */
[----:B------:R-:W-:Y:S04]  /*6350*/  @!UP0 USEL UR6, UR36, UR6, !UP1 ;  /* 0x0000000624068287 */ /* 0x000fe8000c800000 */
[----:B------:R-:W-:Y:S02]  /*6360*/  @!UP0 UIADD3 UR4, UPT, UPT, -UR7, UR6, URZ ;  /* 0x0000000607048290 */ /* 0x000fe4000fffe1ff */
[----:B------:R-:W-:Y:S02]  /*6370*/  @!UP0 UIADD3 UR6, UPT, UPT, UR7, -UR6, URZ ;  /* 0x8000000607068290 */ /* 0x000fe4000fffe0ff */
[----:B------:R-:W-:Y:S02]  /*6380*/  @!UP0 UIMAD UR37, UR4, UR5, UR37 ;  /* 0x00000005042582a4 */ /* 0x000fe4000f8e0225 */
[----:B------:R-:W-:Y:S01]  /*6390*/  @!UP0 UIMAD UR36, UR6, UR14, UR36 ;  /* 0x0000000e062482a4 */ /* 0x000fe2000f8e0224 */
[----:B------:R-:W-:Y:S11]  /*63a0*/  @!P0 BRA `(.L_x_95) ;  /* 0x00000000007c8947 */ /* 0x000ff60003800000 */
[----:B------:R-:W2:Y:S01]  /*63b0*/  LDCU.64 UR8, c[0x4][0x80] ;  /* 0x01001000ff0877ac */ /* 0x000ea20008000a00 */
[----:B------:R-:W-:Y:S01]  /*63c0*/  MOV R2, 0x0 ;  /* 0x0000000000027802 */ /* 0x000fe20000000f00 */
[----:B------:R-:W-:Y:S02]  /*63d0*/  HFMA2 R12, -RZ, RZ, 0, 5.9604644775390625e-08 ;  /* 0x00000001ff0c7431 */ /* 0x000fe400000001ff */
[----:B------:R-:W-:Y:S01]  /*63e0*/  IMAD.MOV.U32 R8, RZ, RZ, 0x70 ;  /* 0x00000070ff087424 */ /* 0x000fe200078e00ff */
[----:B------:R3:W4:Y:S01]  /*63f0*/  LDC.64 R14, c[0x4][R2] ;  /* 0x01000000020e7b82 */ /* 0x0007220000000a00 */
[----:B------:R-:W1:Y:S01]  /*6400*/  LDCU.64 UR6, c[0x4][0x88] ;  /* 0x01001100ff0677ac */ /* 0x000e620008000a00 */
[----:B------:R-:W-:Y:S01]  /*6410*/  IMAD.MOV.U32 R13, RZ, RZ, RZ ;  /* 0x000000ffff0d7224 */ /* 0x000fe200078e00ff */
[----:B------:R-:W1:Y:S01]  /*6420*/  LDCU.64 UR4, c[0x4][0x8] ;  /* 0x01000100ff0477ac */ /* 0x000e620008000a00 */
[----:B--2---:R-:W-:Y:S01]  /*6430*/  MOV R5, UR9 ;  /* 0x0000000900057c02 */ /* 0x004fe20008000f00 */
[----:B------:R-:W-:Y:S01]  /*6440*/  IMAD.U32 R4, RZ, RZ, UR8 ;  /* 0x00000008ff047e24 */ /* 0x000fe2000f8e00ff */
[----:B-1----:R-:W-:Y:S01]  /*6450*/  MOV R7, UR7 ;  /* 0x0000000700077c02 */ /* 0x002fe20008000f00 */
[----:B------:R-:W-:Y:S01]  /*6460*/  IMAD.U32 R6, RZ, RZ, UR6 ;  /* 0x00000006ff067e24 */ /* 0x000fe2000f8e00ff */
[----:B------:R-:W-:Y:S01]  /*6470*/  MOV R11, UR5 ;  /* 0x00000005000b7c02 */ /* 0x000fe20008000f00 */
[----:B------:R-:W-:Y:S02]  /*6480*/  IMAD.U32 R10, RZ, RZ, UR4 ;  /* 0x00000004ff0a7e24 */ /* 0x000fe4000f8e00ff */
[----:B------:R-:W-:Y:S07]  /*6490*/  LEPC R20, `(.L_x_96) ;  /* 0x000000001014794e */ /* 0x000fee0000000000 */
[----:B---345:R-:W-:Y:S05]  /*64a0*/  CALL.ABS.NOINC R14 ;  /* 0x000000000e007343 */ /* 0x038fea0003c00000 */
.L_x_96:
[----:B------:R-:W1:Y:S01]  /*64b0*/  LDCU.64 UR8, c[0x4][0x80] ;  /* 0x01001000ff0877ac */ /* 0x000e620008000a00 */
[----:B------:R-:W2:Y:S01]  /*64c0*/  LDC.64 R2, c[0x4][R2] ;  /* 0x0100000002027b82 */ /* 0x000ea20000000a00 */
[----:B------:R-:W-:Y:S02]  /*64d0*/  HFMA2 R12, -RZ, RZ, 0, 5.9604644775390625e-08 ;  /* 0x00000001ff0c7431 */ /* 0x000fe400000001ff */
[----:B------:R-:W-:Y:S02]  /*64e0*/  IMAD.MOV.U32 R8, RZ, RZ, 0x70 ;  /* 0x00000070ff087424 */ /* 0x000fe400078e00ff */
[----:B------:R-:W-:Y:S01]  /*64f0*/  IMAD.MOV.U32 R13, RZ, RZ, RZ ;  /* 0x000000ffff0d7224 */ /* 0x000fe200078e00ff */
[----:B------:R-:W3:Y:S01]  /*6500*/  LDCU.64 UR6, c[0x4][0x88] ;  /* 0x01001100ff0677ac */ /* 0x000ee20008000a00 */
[----:B------:R-:W4:Y:S01]  /*6510*/  LDCU.64 UR4, c[0x4][0x8] ;  /* 0x01000100ff0477ac */ /* 0x000f220008000a00 */
[----:B-1----:R-:W-:Y:S02]  /*6520*/  MOV R4, UR8 ;  /* 0x0000000800047c02 */ /* 0x002fe40008000f00 */
[----:B------:R-:W-:Y:S02]  /*6530*/  MOV R5, UR9 ;  /* 0x0000000900057c02 */ /* 0x000fe40008000f00 */
[----:B---3--:R-:W-:Y:S01]  /*6540*/  MOV R7, UR7 ;  /* 0x0000000700077c02 */ /* 0x008fe20008000f00 */
[----:B------:R-:W-:Y:S01]  /*6550*/  IMAD.U32 R6, RZ, RZ, UR6 ;  /* 0x00000006ff067e24 */ /* 0x000fe2000f8e00ff */
[----:B----4-:R-:W-:Y:S01]  /*6560*/  MOV R11, UR5 ;  /* 0x00000005000b7c02 */ /* 0x010fe20008000f00 */
[----:B------:R-:W-:Y:S02]  /*6570*/  IMAD.U32 R10, RZ, RZ, UR4 ;  /* 0x00000004ff0a7e24 */ /* 0x000fe4000f8e00ff */
[----:B------:R-:W-:Y:S07]  /*6580*/  LEPC R20, `(.L_x_95) ;  /* 0x000000001014794e */ /* 0x000fee0000000000 */
[----:B--2---:R-:W-:Y:S05]  /*6590*/  CALL.ABS.NOINC R2 ;  /* 0x0000000002007343 */ /* 0x004fea0003c00000 */
.L_x_95:
[----:B------:R-:W-:Y:S05]  /*65a0*/  BSYNC.RECONVERGENT B6 ;  /* 0x0000000000067941 */ /* 0x000fea0003800200 */
.L_x_94:
[----:B------:R-:W-:Y:S01]  /*65b0*/  R2UR UR5, R66 ;  /* 0x00000000420572ca */ /* 0x000fe200000e0000 */
[----:B------:R-:W-:Y:S01]  /*65c0*/  UISETP.NE.AND UP2, UPT, UR62, URZ, UPT ;  /* 0x000000ff3e00728c */ /* 0x000fe2000bf45270 */
[----:B------:R-:W-:Y:S02]  /*65d0*/  R2UR UR4, R65 ;  /* 0x00000000410472ca */ /* 0x000fe400000e0000 */
[----:B------:R-:W-:Y:S02]  /*65e0*/  ISETP.NE.U32.AND P4, PT, R50, RZ, PT ;  /* 0x000000ff3200720c */ /* 0x000fe40003f85070 */
[----:B------:R-:W-:Y:S02]  /*65f0*/  ISETP.NE.U32.AND P2, PT, RZ, UR56, PT ;  /* 0x00000038ff007c0c */ /* 0x000fe4000bf45070 */
[----:B------:R-:W-:Y:S02]  /*6600*/  PLOP3.LUT P1, PT, PT, PT, UP2, 0x80, 0x8 ;  /* 0x000000000008781c */ /* 0x000fe40003f2f028 */
[----:B------:R-:W-:Y:S02]  /*6610*/  ISETP.NE.AND.EX P4, PT, R51, RZ, PT, P4 ;  /* 0x000000ff3300720c */ /* 0x000fe40003f85340 */
[----:B------:R-:W-:Y:S01]  /*6620*/  ISETP.NE.AND.EX P2, PT, RZ, UR57, PT, P2 ;  /* 0x00000039ff007c0c */ /* 0x000fe2000bf45320 */
[----:B------:R-:W-:Y:S04]  /*6630*/  UISETP.NE.U32.AND UP0, UPT, UR5, URZ, UPT ;  /* 0x000000ff0500728c */ /* 0x000fe8000bf05070 */
[----:B------:R-:W-:Y:S02]  /*6640*/  UISETP.NE.AND.EX UP1, UPT, UR4, URZ, UPT, UP0 ;  /* 0x000000ff0400728c */ /* 0x000fe4000bf25300 */
[----:B------:R-:W-:Y:S02]  /*6650*/  UPLOP3.LUT UP0, UPT, UPT, UPT, UPT, 0x40, 0x4 ;  /* 0x000000000004789c */ /* 0x000fe40003f0e870 */
[----:B------:R-:W-:Y:S06]  /*6660*/  @UP2 UPLOP3.LUT UP0, UPT, UPT, UPT, UP1, 0x80, 0x8 ;  /* 0x000000000008289c */ /* 0x000fec0003f0f010 */
[----:B------:R-:W-:Y:S01]  /*6670*/  PLOP3.LUT P0, PT, PT, PT, UP0, 0x80, 0x8 ;  /* 0x000000000008781c */ /* 0x000fe20003f0f008 */
[----:B------:R-:W-:Y:S01]  /*6680*/  @!UPT UIADD3 URZ, UPT, UPT, URZ, URZ, URZ ;  /* 0x000000fffffff290 */ /* 0x000fe2000fffe0ff */
[----:B------:R-:W-:Y:S11]  /*6690*/  BRA.U !UP1, `(.L_x_97) ;  /* 0x0000000109407547 */ /* 0x000ff6000b800000 */
[----:B------:R-:W-:Y:S01]  /*66a0*/  UISETP.NE.U32.AND UP0, UPT, UR56, URZ, UPT ;  /* 0x000000ff3800728c */ /* 0x000fe2000bf05070 */
[----:B------:R-:W-:Y:S01]  /*66b0*/  R2UR UR6, R66 ;  /* 0x00000000420672ca */ /* 0x000fe200000e0000 */
[----:B------:R-:W2:Y:S01]  /*66c0*/  LDCU.64 UR8, c[0x0][0x358] ;  /* 0x00006b00ff0877ac */ /* 0x000ea20008000a00 */
[----:B------:R-:W-:Y:S02]  /*66d0*/  HFMA2 R52, -RZ, RZ, 0, 5.9604644775390625e-08 ;  /* 0x00000001ff347431 */ /* 0x000fe400000001ff */
[----:B-1----:R-:W-:Y:S01]  /*66e0*/  IMAD.MOV.U32 R0, RZ, RZ, 0x1 ;  /* 0x00000001ff007424 */ /* 0x002fe200078e00ff */
[----:B------:R-:W-:Y:S06]  /*66f0*/  UISETP.NE.AND.EX UP0, UPT, UR57, URZ, UPT, UP0 ;  /* 0x000000ff3900728c */ /* 0x000fec000bf05300 */
[----:B------:R-:W-:Y:S05]  /*6700*/  PLOP3.LUT P3, PT, PT, PT, UP0, 0x80, 0x8 ;  /* 0x000000000008781c */ /* 0x000fea0003f6f008 */
[----:B------:R-:W1:Y:S01]  /*6710*/  @UP0 LDCU.64 UR4, c[0x0][0x888] ;  /* 0x00011100ff0407ac */ /* 0x000e620008000a00 */
[----:B------:R-:W-:Y:S07]  /*6720*/  @UP0 UIMAD UR6, UR60, UR6, URZ ;  /* 0x000000063c0602a4 */ /* 0x000fee000f8e02ff */
[----:B------:R-:W-:Y:S01]  /*6730*/  @!P3 PRMT R52, R0, 0x7610, R52 ;  /* 0x000076100034b816 */ /* 0x000fe20000000034 */
[----:B-1----:R-:W-:Y:S06]  /*6740*/  @UP0 UIMAD.WIDE UR4, UR6, 0x4, UR4 ;  /* 0x00000004060408a5 */ /* 0x002fec000f8e0204 */
[----:B------:R-:W-:Y:S02]  /*6750*/  IMAD.U32 R2, RZ, RZ, UR4 ;  /* 0x00000004ff027e24 */ /* 0x000fe4000f8e00ff */
[----:B------:R-:W-:Y:S03]  /*6760*/  IMAD.U32 R3, RZ, RZ, UR5 ;  /* 0x00000005ff037e24 */ /* 0x000fe6000f8e00ff */
[----:B------:R-:W1:Y:S02]  /*6770*/  @!UP0 LDCU UR4, c[0x0][0x880] ;  /* 0x00011000ff0487ac */ /* 0x000e640008000800 */
[----:B--2--5:R2:W5:Y:S02]  /*6780*/  @P3 LDG.E R27, desc[UR8][R2.64] ;  /* 0x00000008021b3981 */ /* 0x024564000c1e1900 */
[----:B-12---:R-:W-:Y:S02]  /*6790*/  @!P3 MOV R27, UR4 ;  /* 0x00000004001bbc02 */ /* 0x006fe40008000f00 */
.L_x_97:
[----:B------:R-:W-:Y:S05]  /*67a0*/  @!P4 BRA `(.L_x_98) ;  /* 0x000000000024c947 */ /* 0x000fea0003800000 */
[----:B------:R-:W-:Y:S01]  /*67b0*/  ISETP.NE.U32.AND P3, PT, R48, RZ, PT ;  /* 0x000000ff3000720c */ /* 0x000fe20003f65070 */
[----:B------:R-:W2:Y:S03]  /*67c0*/  LDCU.64 UR4, c[0x0][0x358] ;  /* 0x00006b00ff0477ac */ /* 0x000ea60008000a00 */
[----:B------:R-:W-:Y:S11]  /*67d0*/  ISETP.NE.AND.EX P3, PT, R49, RZ, PT, P3 ;  /* 0x000000ff3100720c */ /* 0x000ff60003f65330 */
[----:B------:R-:W-:Y:S02]  /*67e0*/  @!UPT UIADD3 URZ, UPT, UPT, URZ, URZ, URZ ;  /* 0x000000fffffff290 */ /* 0x000fe4000fffe0ff */
[----:B------:R-:W3:Y:S01]  /*67f0*/  @P3 LDC.64 R2, c[0x0][0x8a8] ;  /* 0x00022a00ff023b82 */ /* 0x000ee20000000a00 */
[----:B-1----:R-:W-:Y:S04]  /*6800*/  @P3 IMAD R0, R50, UR60, RZ ;  /* 0x0000003c32003c24 */ /* 0x002fe8000f8e02ff */
[----:B---3--:R-:W-:Y:S05]  /*6810*/  @P3 IMAD.WIDE R2, R0, 0x4, R2 ;  /* 0x0000000400023825 */ /* 0x008fea00078e0202 */
[----:B--2--5:R2:W5:Y:S02]  /*6820*/  @P3 LDG.E R24, desc[UR4][R2.64] ;  /* 0x0000000402183981 */ /* 0x024564000c1e1900 */
[----:B--2---:R-:W3:Y:S02]  /*6830*/  @!P3 LDC R24, c[0x0][0x8a0] ;  /* 0x00022800ff18bb82 */ /* 0x004ee40000000800 */
.L_x_98:
[----:B-----5:R-:W-:Y:S01]  /*6840*/  FSETP.NEU.AND P3, PT, R27, RZ, PT ;  /* 0x000000ff1b00720b */ /* 0x020fe20003f6d000 */
[----:B------:R-:W-:Y:S01]  /*6850*/  IMAD.SHL.U32 R75, R26, 0x4, RZ ;  /* 0x000000041a4b7824 */ /* 0x000fe200078e00ff */
[----:B------:R-:W-:Y:S01]  /*6860*/  SEL R4, RZ, 0xffffffff, P2 ;  /* 0xffffffffff047807 */ /* 0x000fe20001000000 */
[----:B------:R-:W-:Y:S01]  /*6870*/  BSSY B1, `(.L_x_99) ;  /* 0x0000044000017945 */ /* 0x000fe20003800000 */
[----:B------:R-:W-:Y:S01]  /*6880*/  @P1 LOP3.LUT P2, RZ, R52, 0xff, RZ, 0xc0, !PT ;  /* 0x000000ff34ff1812 */ /* 0x000fe2000784c0ff */
[----:B------:R-:W-:Y:S01]  /*6890*/  VIADD R70, R75, UR43 ;  /* 0x0000002b4b467c36 */ /* 0x000fe20008000000 */
[----:B-1----:R-:W-:Y:S01]  /*68a0*/  @P1 SEL R0, RZ, 0xffffffff, P3 ;  /* 0xffffffffff001807 */ /* 0x002fe20001800000 */
[----:B------:R-:W-:Y:S01]  /*68b0*/  IMAD.MOV.U32 R76, RZ, RZ, 0x1 ;  /* 0x00000001ff4c7424 */ /* 0x000fe200078e00ff */
[----:B------:R-:W-:Y:S01]  /*68c0*/  LOP3.LUT R61, R61, 0x1, RZ, 0x3c, !PT ;  /* 0x000000013d3d7812 */ /* 0x000fe200078e3cff */
[----:B------:R-:W-:Y:S01]  /*68d0*/  IMAD.MOV.U32 R74, RZ, RZ, RZ ;  /* 0x000000ffff4a7224 */ /* 0x000fe200078e00ff */
[----:B------:R-:W-:Y:S02]  /*68e0*/  @P0 SEL R0, R4, R0, !P2 ;  /* 0x0000000004000207 */ /* 0x000fe40005000000 */
[----:B------:R-:W-:Y:S02]  /*68f0*/  CS2R R46, SRZ ;  /* 0x00000000002e7805 */ /* 0x000fe4000001ff00 */
[----:B------:R-:W-:Y:S02]  /*6900*/  LEA R72, R22, UR43, 0x3 ;  /* 0x0000002b16487c11 */ /* 0x000fe4000f8e18ff */
[----:B------:R-:W-:Y:S02]  /*6910*/  CS2R R44, SRZ ;  /* 0x00000000002c7805 */ /* 0x000fe4000001ff00 */
[----:B------:R-:W-:Y:S02]  /*6920*/  @P1 LOP3.LUT R0, R0, 0x1, RZ, 0xc0, !PT ;  /* 0x0000000100001812 */ /* 0x000fe400078ec0ff */
[----:B------:R-:W-:Y:S02]  /*6930*/  CS2R R42, SRZ ;  /* 0x00000000002a7805 */ /* 0x000fe4000001ff00 */
[----:B------:R-:W-:Y:S02]  /*6940*/  SHF.L.U32 R2, R60, 0x1f, RZ ;  /* 0x0000001f3c027819 */ /* 0x000fe400000006ff */
[----:B------:R-:W-:Y:S02]  /*6950*/  CS2R R40, SRZ ;  /* 0x0000000000287805 */ /* 0x000fe4000001ff00 */
[----:B------:R-:W-:Y:S02]  /*6960*/  ISETP.NE.U32.OR P6, PT, R0, 0x1, !P1 ;  /* 0x000000010000780c */ /* 0x000fe40004fc5470 */
[----:B------:R-:W-:Y:S02]  /*6970*/  CS2R R38, SRZ ;  /* 0x0000000000267805 */ /* 0x000fe4000001ff00 */
[----:B------:R-:W-:Y:S02]  /*6980*/  PLOP3.LUT P2, PT, PT, PT, UP1, 0x80, 0x8 ;  /* 0x000000000008781c */ /* 0x000fe40003f4f018 */
[----:B------:R-:W-:Y:S02]  /*6990*/  CS2R R36, SRZ ;  /* 0x0000000000247805 */ /* 0x000fe4000001ff00 */
[----:B------:R-:W-:Y:S02]  /*69a0*/  LEA.HI R25, R22, R22, RZ, 0x1 ;  /* 0x0000001616197211 */ /* 0x000fe400078f08ff */
[----:B------:R-:W-:Y:S02]  /*69b0*/  CS2R R34, SRZ ;  /* 0x0000000000227805 */ /* 0x000fe4000001ff00 */
[----:B------:R-:W-:Y:S02]  /*69c0*/  LOP3.LUT P4, R57, R52, 0xff, RZ, 0xc0, !PT ;  /* 0x000000ff34397812 */ /* 0x000fe4000788c0ff */
[----:B------:R-:W-:Y:S02]  /*69d0*/  CS2R R32, SRZ ;  /* 0x0000000000207805 */ /* 0x000fe4000001ff00 */
[----:B------:R-:W-:Y:S01]  /*69e0*/  SEL R3, RZ, 0xffffffff, P3 ;  /* 0xffffffffff037807 */ /* 0x000fe20001800000 */
[----:B------:R-:W-:Y:S01]  /*69f0*/  VIADD R69, R70, 0x400 ;  /* 0x0000040046457836 */ /* 0x000fe20000000000 */
[----:B------:R-:W-:Y:S01]  /*6a00*/  P2R R67, PR, RZ, 0x40 ;  /* 0x00000040ff437803 */ /* 0x000fe20000000000 */
[----:B------:R-:W-:Y:S01]  /*6a10*/  IMAD.IADD R68, R62, 0x1, R70 ;  /* 0x000000013e447824 */ /* 0x000fe200078e0246 */
[----:B------:R-:W-:Y:S02]  /*6a20*/  @P6 SHF.L.U32 R0, R61, 0x1f, RZ ;  /* 0x0000001f3d006819 */ /* 0x000fe400000006ff */
[----:B------:R-:W-:Y:S02]  /*6a30*/  @P2 SEL R3, R4, R3, !P4 ;  /* 0x0000000304032207 */ /* 0x000fe40006000000 */
[----:B------:R1:W2:Y:S02]  /*6a40*/  @P6 SYNCS.PHASECHK.TRANS64.TRYWAIT P1, [UR43+0x20], R0 ;  /* 0x00002000ff0065a7 */ /* 0x0002a4000802112b */
[----:B------:R-:W-:Y:S04]  /*6a50*/  LOP3.LUT R3, R3, 0x1, RZ, 0xc0, !PT ;  /* 0x0000000103037812 */ /* 0x000fe800078ec0ff */
[----:B------:R-:W-:Y:S04]  /*6a60*/  ISETP.NE.U32.AND P5, PT, R3, 0x1, PT ;  /* 0x000000010300780c */ /* 0x000fe80003fa5070 */
[----:B------:R-:W-:Y:S01]  /*6a70*/  P2R R77, PR, RZ, 0x20 ;  /* 0x00000020ff4d7803 */ /* 0x000fe20000000000 */
[----:B------:R4:W3:Y:S01]  /*6a80*/  SYNCS.PHASECHK.TRANS64.TRYWAIT P0, [R72+URZ+0x90], R2 ;  /* 0x00009002480075a7 */ /* 0x0008e200080011ff */
[C---:B-1----:R-:W-:Y:S01]  /*6a90*/  IMAD.SHL.U32 R0, R25.reuse, 0x40, RZ ;  /* 0x0000004019007824 */ /* 0x042fe200078e00ff */
[----:B------:R-:W-:Y:S04]  /*6aa0*/  LOP3.LUT R25, R25, 0xffe, RZ, 0xc0, !PT ;  /* 0x00000ffe19197812 */ /* 0x000fe800078ec0ff */
[----:B------:R-:W-:Y:S01]  /*6ab0*/  LOP3.LUT R0, R0, 0xffffff80, RZ, 0xc0, !PT ;  /* 0xffffff8000007812 */ /* 0x000fe200078ec0ff */
[----:B------:R-:W-:Y:S04]  /*6ac0*/  IMAD.IADD R25, R22, 0x1, -R25 ;  /* 0x0000000116197824 */ /* 0x000fe800078e0a19 */
[----:B------:R-:W-:Y:S04]  /*6ad0*/  IMAD.IADD R0, R23, 0x1, R0 ;  /* 0x0000000117007824 */ /* 0x000fe800078e0200 */
[----:B------:R-:W-:Y:S01]  /*6ae0*/  IMAD R25, R25, 0x100000, R0 ;  /* 0x0010000019197824 */ /* 0x000fe200078e0200 */
[----:B--2---:R-:W-:Y:S01]  /*6af0*/  @P6 SEL R76, RZ, 0x1, !P1 ;  /* 0x00000001ff4c6807 */ /* 0x004fe20004800000 */
[----:B----4-:R-:W-:Y:S06]  /*6b00*/  @!P6 BRA `(.L_x_100) ;  /* 0x000000000068e947 */ /* 0x010fec0003800000 */
[C---:B------:R-:W-:Y:S01]  /*6b10*/  @P5 IMAD R5, R63.reuse, 0x4, R69 ;  /* 0x000000043f055824 */ /* 0x040fe200078e0245 */
[----:B------:R-:W-:Y:S01]  /*6b20*/  ISETP.NE.AND P1, PT, R76, RZ, PT ;  /* 0x000000ff4c00720c */ /* 0x000fe20003f25270 */
[----:B------:R-:W-:Y:S01]  /*6b30*/  @P5 IMAD R4, R63, 0x4, R70 ;  /* 0x000000043f045824 */ /* 0x000fe200078e0246 */
[----:B------:R-:W-:Y:S01]  /*6b40*/  BSSY B0, `(.L_x_101) ;  /* 0x000000e000007945 */ /* 0x000fe20003800000 */
[----:B------:R-:W-:Y:S01]  /*6b50*/  IMAD.MOV.U32 R46, RZ, RZ, RZ ;  /* 0x000000ffff2e7224 */ /* 0x000fe200078e00ff */
[----:B------:R-:W-:Y:S01]  /*6b60*/  CS2R R42, SRZ ;  /* 0x00000000002a7805 */ /* 0x000fe2000001ff00 */
[----:B------:R-:W-:Y:S01]  /*6b70*/  @P5 IMAD.IADD R5, R62, 0x1, R5 ;  /* 0x000000013e055824 */ /* 0x000fe200078e0205 */
[----:B------:R-:W-:Y:S02]  /*6b80*/  CS2R R40, SRZ ;  /* 0x0000000000287805 */ /* 0x000fe4000001ff00 */
[----:B------:R-:W-:Y:S02]  /*6b90*/  CS2R R44, SRZ ;  /* 0x00000000002c7805 */ /* 0x000fe4000001ff00 */
[----:B------:R-:W-:Y:S02]  /*6ba0*/  CS2R R34, SRZ ;  /* 0x0000000000227805 */ /* 0x000fe4000001ff00 */
[----:B------:R-:W-:Y:S02]  /*6bb0*/  CS2R R32, SRZ ;  /* 0x0000000000207805 */ /* 0x000fe4000001ff00 */
[----:B------:R-:W-:Y:S02]  /*6bc0*/  CS2R R38, SRZ ;  /* 0x0000000000267805 */ /* 0x000fe4000001ff00 */
[----:B------:R-:W-:Y:S01]  /*6bd0*/  CS2R R36, SRZ ;  /* 0x0000000000247805 */ /* 0x000fe2000001ff00 */
[----:B------:R-:W-:Y:S06]  /*6be0*/  @P1 BRA `(.L_x_102) ;  /* 0x00000000000c1947 */ /* 0x000fec0003800000 */
[----:B------:R-:W-:Y:S04]  /*6bf0*/  SHF.L.U32 R3, R61, 0x1f, RZ ;  /* 0x0000001f3d037819 */ /* 0x000fe800000006ff */
[----:B------:R-:W1:Y:S02]  /*6c00*/  SYNCS.PHASECHK.TRANS64.TRYWAIT P1, [UR43+0x20], R3 ;  /* 0x00002003ff0075a7 */ /* 0x000e64000802112b */
[----:B-1----:R-:W-:Y:S05]  /*6c10*/  @!P1 BRA `(.L_x_103) ;  /* 0x0000002800709947 */ /* 0x002fea0003800000 */
.L_x_102:
[----:B------:R-:W-:Y:S05]  /*6c20*/  BSYNC B0 ;  /* 0x0000000000007941 */ /* 0x000fea0003800000 */
.L_x_101:
[----:B------:R-:W-:Y:S01]  /*6c30*/  ISETP.NE.AND P1, PT, R77, RZ, PT ;  /* 0x000000ff4d00720c */ /* 0x000fe20003f25270 */
[----:B------:R-:W-:Y:S11]  /*6c40*/  HFMA2 R74, -RZ, RZ, 0, 5.9604644775390625e-08 ;  /* 0x00000001ff4a7431 */ /* 0x000ff600000001ff */
[----:B------:R-:W-:Y:S01]  /*6c50*/  @!UPT UIADD3 URZ, UPT, UPT, URZ, URZ, URZ ;  /* 0x000000fffffff290 */ /* 0x000fe2000fffe0ff */
[----:B------:R-:W-:Y:S05]  /*6c60*/  @P1 WARPSYNC.ALL ;  /* 0x0000000000001948 */ /* 0x000fea0003800000 */
[----:B------:R2:W4:Y:S04]  /*6c70*/  @P1 LDSM.16.M88.4 R40, [R4+0x400] ;  /* 0x000400000428183b */ /* 0x0005280000000200 */
[----:B------:R2:W1:Y:S04]  /*6c80*/  @P1 LDSM.16.M88.4 R44, [R5] ;  /* 0x00000000052c183b */ /* 0x0004680000000200 */
[----:B------:R2:W1:Y:S04]  /*6c90*/  @P1 LDSM.16.M88.4 R32, [R75+UR43+0x400] ;  /* 0x0004002b4b20183b */ /* 0x0004680008000200 */
[----:B------:R2:W1:Y:S02]  /*6ca0*/  @P1 LDSM.16.M88.4 R36, [R68+0x400] ;  /* 0x000400004424183b */ /* 0x0004640000000200 */
.L_x_100:
[----:B------:R-:W-:Y:S05]  /*6cb0*/  BSYNC B1 ;  /* 0x0000000000017941 */ /* 0x000fea0003800000 */
.L_x_99:
[----:B-1----:R-:W-:Y:S04]  /*6cc0*/  SHF.R.U32.HI R0, RZ, 0x15, R25 ;  /* 0x00000015ff007819 */ /* 0x002fe80000011619 */
[----:B------:R-:W-:Y:S01]  /*6cd0*/  LOP3.LUT P1, RZ, R0, 0x3, R53, 0x48, !PT ;  /* 0x0000000300ff7812 */ /* 0x000fe20007824835 */
[----:B------:R-:W-:Y:S01]  /*6ce0*/  @!UPT UIADD3 URZ, UPT, UPT, URZ, URZ, URZ ;  /* 0x000000fffffff290 */ /* 0x000fe2000fffe0ff */
[----:B---3--:R-:W-:Y:S11]  /*6cf0*/  @P0 BRA `(.L_x_104) ;  /* 0x0000000000080947 */ /* 0x008ff60003800000 */
[----:B------:R-:W1:Y:S02]  /*6d00*/  SYNCS.PHASECHK.TRANS64.TRYWAIT P0, [R72+URZ+0x90], R2 ;  /* 0x00009002480075a7 */ /* 0x000e6400080011ff */
[----:B-1----:R-:W-:Y:S05]  /*6d10*/  @!P0 BRA `(.L_x_105) ;  /* 0x0000002800488947 */ /* 0x002fea0003800000 */
.L_x_104:
[----:B------:R-:W-:Y:S05]  /*6d20*/  @!P1 BRA `(.L_x_106) ;  /* 0x0000000000409947 */ /* 0x000fea0003800000 */
[----:B------:R-:W2:Y:S01]  /*6d30*/  LDCU.64 UR8, c[0x4][0x70] ;  /* 0x01000e00ff0877ac */ /* 0x000ea20008000a00 */
[----:B------:R-:W-:Y:S01]  /*6d40*/  MOV R3, 0x0 ;  /* 0x0000000000037802 */ /* 0x000fe20000000f00 */
[----:B------:R-:W-:Y:S02]  /*6d50*/  HFMA2 R12, -RZ, RZ, 0, 5.9604644775390625e-08 ;  /* 0x00000001ff0c7431 */ /* 0x000fe400000001ff */
[----:B------:R-:W-:Y:S02]  /*6d60*/  IMAD.MOV.U32 R8, RZ, RZ, 0x192 ;  /* 0x00000192ff087424 */ /* 0x000fe400078e00ff */
[----:B------:R-:W-:Y:S01]  /*6d70*/  IMAD.MOV.U32 R13, RZ, RZ, RZ ;  /* 0x000000ffff0d7224 */ /* 0x000fe200078e00ff */
[----:B------:R-:W3:Y:S01]  /*6d80*/  LDCU.64 UR6, c[0x4][0x78] ;  /* 0x01000f00ff0677ac */ /* 0x000ee20008000a00 */
[----:B-1----:R-:W1:Y:S01]  /*6d90*/  LDC.64 R2, c[0x4][R3] ;  /* 0x0100000003027b82 */ /* 0x002e620000000a00 */
[----:B------:R-:W5:Y:S01]  /*6da0*/  LDCU.64 UR4, c[0x4][0x10] ;  /* 0x01000200ff0477ac */ /* 0x000f620008000a00 */
[----:B--2---:R-:W-:Y:S01]  /*6db0*/  MOV R5, UR9 ;  /* 0x0000000900057c02 */ /* 0x004fe20008000f00 */
[----:B------:R-:W-:Y:S01]  /*6dc0*/  IMAD.U32 R4, RZ, RZ, UR8 ;  /* 0x00000008ff047e24 */ /* 0x000fe2000f8e00ff */
[----:B---3--:R-:W-:Y:S01]  /*6dd0*/  MOV R7, UR7 ;  /* 0x0000000700077c02 */ /* 0x008fe20008000f00 */
[----:B------:R-:W-:Y:S01]  /*6de0*/  IMAD.U32 R6, RZ, RZ, UR6 ;  /* 0x00000006ff067e24 */ /* 0x000fe2000f8e00ff */
[----:B-----5:R-:W-:Y:S01]  /*6df0*/  MOV R11, UR5 ;  /* 0x00000005000b7c02 */ /* 0x020fe20008000f00 */
[----:B------:R-:W-:Y:S02]  /*6e00*/  IMAD.U32 R10, RZ, RZ, UR4 ;  /* 0x00000004ff0a7e24 */ /* 0x000fe4000f8e00ff */
[----:B------:R-:W-:Y:S07]  /*6e10*/  LEPC R20, `(.L_x_106) ;  /* 0x000000001014794e */ /* 0x000fee0000000000 */
[----:B-1--4-:R-:W-:Y:S05]  /*6e20*/  CALL.ABS.NOINC R2 ;  /* 0x0000000002007343 */ /* 0x012fea0003c00000 */
.L_x_106:
[----:B------:R-:W-:Y:S05]  /*6e30*/  WARPSYNC.ALL ;  /* 0x0000000000007948 */ /* 0x000fea0003800000 */
[----:B------:R-:W-:Y:S01]  /*6e40*/  R2UR UR4, R25 ;  /* 0x00000000190472ca */ /* 0x000fe200000e0000 */
[----:B------:R-:W-:Y:S01]  /*6e50*/  BSSY.RECONVERGENT B0, `(.L_x_107) ;  /* 0x000003c000007945 */ /* 0x000fe20003800200 */
[----:B------:R-:W-:Y:S02]  /*6e60*/  SHF.L.U32 R73, R63, 0x2, RZ ;  /* 0x000000023f497819 */ /* 0x000fe400000006ff */
[----:B------:R-:W-:Y:S02]  /*6e70*/  ISETP.NE.AND P0, PT, R64, RZ, PT ;  /* 0x000000ff4000720c */ /* 0x000fe40003f05270 */
[----:B------:R-:W-:Y:S04]  /*6e80*/  IADD3 R69, PT, PT, R69, R73, RZ ;  /* 0x0000004945457210 */ /* 0x000fe80007ffe0ff */
[----:B------:R-:W-:Y:S03]  /*6e90*/  IADD3 R71, PT, PT, R62, R69, RZ ;  /* 0x000000453e477210 */ /* 0x000fe60007ffe0ff */
[----:B--2---:R-:W2:Y:S02]  /*6ea0*/  LDTM.16dp128bit.x8 R4, tmem[UR4] ;  /* 0x00000004000479ee */ /* 0x004ea40008180000 */
[C---:B--2---:R-:W-:Y:S01]  /*6eb0*/  FMUL R0, R24.reuse, R4 ;  /* 0x0000000418007220 */ /* 0x044fe20000400000 */
[C---:B-1----:R-:W-:Y:S01]  /*6ec0*/  FMUL R2, R24.reuse, R5 ;  /* 0x0000000518027220 */ /* 0x042fe20000400000 */
[C---:B------:R-:W-:Y:S01]  /*6ed0*/  FMUL R3, R24.reuse, R6 ;  /* 0x0000000618037220 */ /* 0x040fe20000400000 */
[C---:B------:R-:W-:Y:S01]  /*6ee0*/  FMUL R7, R24.reuse, R7 ;  /* 0x0000000718077220 */ /* 0x040fe20000400000 */
[C---:B------:R-:W-:Y:S01]  /*6ef0*/  FFMA R28, R27.reuse, R32, R0 ;  /* 0x000000201b1c7223 */ /* 0x040fe20000000000 */
        /* <DEDUP_REMOVED lines=10> */
[----:B------:R1:W-:Y:S01]  /*6fa0*/  STSM.16.M88.4 [R70+0x400], R28 ;  /* 0x0004001c46007844 */ /* 0x0003e20000000200 */
[C---:B------:R-:W-:Y:S01]  /*6fb0*/  FMUL R9, R24.reuse, R13 ;  /* 0x0000000d18097220 */ /* 0x040fe20000400000 */
[C---:B------:R-:W-:Y:S01]  /*6fc0*/  FFMA R6, R27.reuse, R38, R6 ;  /* 0x000000261b067223 */ /* 0x040fe20000000006 */
[C---:B------:R-:W-:Y:S01]  /*6fd0*/  FMUL R10, R24.reuse, R14 ;  /* 0x0000000e180a7220 */ /* 0x040fe20000400000 */
[C---:B------:R-:W-:Y:S01]  /*6fe0*/  FFMA R7, R27.reuse, R39, R11 ;  /* 0x000000271b077223 */ /* 0x040fe2000000000b */
[C---:B------:R-:W-:Y:S01]  /*6ff0*/  FMUL R15, R24.reuse, R15 ;  /* 0x0000000f180f7220 */ /* 0x040fe20000400000 */
[C---:B----4-:R-:W-:Y:S01]  /*7000*/  FFMA R8, R27.reuse, R40, R8 ;  /* 0x000000281b087223 */ /* 0x050fe20000000008 */
[C---:B------:R-:W-:Y:S01]  /*7010*/  FMUL R12, R24.reuse, R16 ;  /* 0x00000010180c7220 */ /* 0x040fe20000400000 */
[C---:B------:R-:W-:Y:S01]  /*7020*/  FFMA R9, R27.reuse, R41, R9 ;  /* 0x000000291b097223 */ /* 0x040fe20000000009 */
[----:B------:R1:W-:Y:S01]  /*7030*/  STSM.16.M88.4 [R68+0x400], R4 ;  /* 0x0004000444007844 */ /* 0x0003e20000000200 */
[C---:B------:R-:W-:Y:S01]  /*7040*/  FMUL R13, R24.reuse, R17 ;  /* 0x00000011180d7220 */ /* 0x040fe20000400000 */
[C---:B------:R-:W-:Y:S01]  /*7050*/  FFMA R10, R27.reuse, R42, R10 ;  /* 0x0000002a1b0a7223 */ /* 0x040fe2000000000a */
[C---:B------:R-:W-:Y:S01]  /*7060*/  FMUL R14, R24.reuse, R18 ;  /* 0x00000012180e7220 */ /* 0x040fe20000400000 */
[C---:B------:R-:W-:Y:S01]  /*7070*/  FFMA R11, R27.reuse, R43, R15 ;  /* 0x0000002b1b0b7223 */ /* 0x040fe2000000000f */
[----:B------:R-:W-:Y:S01]  /*7080*/  FMUL R19, R24, R19 ;  /* 0x0000001318137220 */ /* 0x000fe20000400000 */
[C---:B------:R-:W-:Y:S01]  /*7090*/  FFMA R12, R27.reuse, R44, R12 ;  /* 0x0000002c1b0c7223 */ /* 0x040fe2000000000c */
[C---:B------:R-:W-:Y:S01]  /*70a0*/  FFMA R13, R27.reuse, R45, R13 ;  /* 0x0000002d1b0d7223 */ /* 0x040fe2000000000d */
[C---:B------:R-:W-:Y:S01]  /*70b0*/  FFMA R14, R27.reuse, R46, R14 ;  /* 0x0000002e1b0e7223 */ /* 0x040fe2000000000e */
[----:B------:R1:W-:Y:S01]  /*70c0*/  STSM.16.M88.4 [R69], R8 ;  /* 0x0000000845007844 */ /* 0x0003e20000000200 */
[----:B------:R-:W-:Y:S05]  /*70d0*/  FFMA R15, R27, R47, R19 ;  /* 0x0000002f1b0f7223 */ /* 0x000fea0000000013 */
[----:B------:R1:W-:Y:S01]  /*70e0*/  STSM.16.M88.4 [R71], R12 ;  /* 0x0000000c47007844 */ /* 0x0003e20000000200 */
[----:B------:R-:W-:Y:S01]  /*70f0*/  @!PT LDS RZ, [RZ] ;  /* 0x00000000fffff984 */ /* 0x000fe20000000800 */
[----:B------:R-:W-:Y:S01]  /*7100*/  @!PT LDS RZ, [RZ] ;  /* 0x00000000fffff984 */ /* 0x000fe20000000800 */
[----:B------:R-:W-:Y:S01]  /*7110*/  @!PT LDS RZ, [RZ] ;  /* 0x00000000fffff984 */ /* 0x000fe20000000800 */
[----:B------:R-:W-:Y:S01]  /*7120*/  @!PT LDS RZ, [RZ] ;  /* 0x00000000fffff984 */ /* 0x000fe20000000800 */
[----:B------:R2:W-:Y:S06]  /*7130*/  MEMBAR.ALL.CTA ;  /* 0x0000000000007992 */ /* 0x0005ec0000008000 */
[----:B--2---:R-:W2:Y:S02]  /*7140*/  FENCE.VIEW.ASYNC.S ;  /* 0x00000000000073c6 */ /* 0x004ea40000000000 */
[----:B--2---:R-:W-:Y:S06]  /*7150*/  BAR.SYNC.DEFER_BLOCKING 0x1, 0x80 ;  /* 0x0042000000007b1d */ /* 0x004fec0000010000 */
[----:B------:R-:W-:Y:S05]  /*7160*/  @P0 BRA `(.L_x_108) ;  /* 0x0000000000280947 */ /* 0x000fea0003800000 */
[----:B------:R-:W2:Y:S01]  /*7170*/  LDCU.64 UR6, c[0x0][0x348] ;  /* 0x00006900ff0677ac */ /* 0x000ea20008000a00 */
[----:B------:R-:W-:Y:S01]  /*7180*/  UIADD3 UR4, UPT, UPT, UR43, 0x400, URZ ;  /* 0x000004002b047890 */ /* 0x000fe2000fffe0ff */
[----:B------:R-:W-:Y:S05]  /*7190*/  UMOV UR51, UR60 ;  /* 0x0000003c00337c82 */ /* 0x000fea0008000000 */
[----:B------:R-:W-:Y:S04]  /*71a0*/  MOV R56, UR4 ;  /* 0x0000000400387c02 */ /* 0x000fe80008000f00 */
[----:B------:R-:W-:Y:S01]  /*71b0*/  R2UR UR48, R56 ;  /* 0x00000000383072ca */ /* 0x000fe200000e0000 */
[----:B--2---:R-:W-:Y:S04]  /*71c0*/  UIADD3 UR4, UP0, UPT, UR6, 0x680, URZ ;  /* 0x0000068006047890 */ /* 0x004fe8000ff1e0ff */
[----:B------:R-:W-:Y:S09]  /*71d0*/  UIADD3.X UR5, UPT, UPT, URZ, UR7, URZ, UP0, !UPT ;  /* 0x00000007ff057290 */ /* 0x000ff200087fe4ff */
[----:B------:R2:W-:Y:S01]  /*71e0*/  UTMASTG.3D [UR48], [UR4] ;  /* 0x00000030040073b5 */ /* 0x0005e20008010000 */
[----:B------:R0:W-:Y:S01]  /*71f0*/  UTMACMDFLUSH ;  /* 0x00000000000079b7 */ /* 0x0001e20000000000 */
[----:B--2---:R-:W-:Y:S04]  /*7200*/  DEPBAR.LE SB0, 0x1 ;  /* 0x000080400000791a */ /* 0x004fe80000000000 */
.L_x_108:
[----:B------:R-:W-:Y:S05]  /*7210*/  BSYNC.RECONVERGENT B0 ;  /* 0x0000000000007941 */ /* 0x000fea0003800200 */
.L_x_107:
[----:B------:R-:W-:Y:S01]  /*7220*/  BAR.SYNC.DEFER_BLOCKING 0x1, 0x80 ;  /* 0x0042000000007b1d */ /* 0x000fe20000010000 */
[----:B------:R-:W-:Y:S01]  /*7230*/  ISETP.NE.AND P1, PT, R67, RZ, PT ;  /* 0x000000ff4300720c */ /* 0x000fe20003f25270 */
[----:B------:R-:W-:Y:S01]  /*7240*/  UISETP.NE.AND UP0, UPT, UR46, URZ, UPT ;  /* 0x000000ff2e00728c */ /* 0x000fe2000bf05270 */
[----:B------:R-:W-:Y:S11]  /*7250*/  LEA R2, R74, UR43, 0x3 ;  /* 0x0000002b4a027c11 */ /* 0x000ff6000f8e18ff */
[----:B------:R-:W-:Y:S01]  /*7260*/  @P1 SHF.L.U32 R3, R61, 0x1f, RZ ;  /* 0x0000001f3d031819 */ /* 0x000fe200000006ff */
[----:B------:R-:W-:Y:S06]  /*7270*/  BRA.U !UP0, `(.L_x_109) ;  /* 0x0000000108247547 */ /* 0x000fec000b800000 */
[----:B-1----:R-:W-:Y:S01]  /*7280*/  IMAD.U32 R4, RZ, RZ, UR45 ;  /* 0x0000002dff047e24 */ /* 0x002fe2000f8e00ff */
[----:B------:R-:W-:Y:S01]  /*7290*/  MOV R0, UR63 ;  /* 0x0000003f00007c02 */ /* 0x000fe20008000f00 */
[----:B------:R-:W-:Y:S03]  /*72a0*/  UIADD3 UR4, UPT, UPT, UR45, 0x1, URZ ;  /* 0x000000012d047890 */ /* 0x000fe6000fffe0ff */
[----:B------:R-:W-:Y:S01]  /*72b0*/  @P1 LEA R4, R4, UR43, 0x3 ;  /* 0x0000002b04041c11 */ /* 0x000fe2000f8e18ff */
[----:B------:R-:W-:Y:S04]  /*72c0*/  UISETP.NE.AND UP0, UPT, UR4, 0x4, UPT ;  /* 0x000000040400788c */ /* 0x000fe8000bf05270 */
[----:B------:R-:W-:Y:S01]  /*72d0*/  @P1 VIADD R4, R4, 0x40 ;  /* 0x0000004004041836 */ /* 0x000fe20000000000 */
[----:B------:R-:W-:Y:S04]  /*72e0*/  USEL UR45, UR4, URZ, UP0 ;  /* 0x000000ff042d7287 */ /* 0x000fe80008000000 */
[----:B------:R-:W-:Y:S04]  /*72f0*/  @P1 PRMT R0, R0, 0x654, R4 ;  /* 0x0000065400001816 */ /* 0x000fe80000000004 */
[----:B------:R2:W-:Y:S04]  /*7300*/  @P1 SYNCS.ARRIVE.TRANS64.RED.A1T0 RZ, [R0+URZ], RZ ;  /* 0x000000ff00ff19a7 */ /* 0x0005e800081004ff */
.L_x_109:
[----:B------:R-:W3:Y:S01]  /*7310*/  @P1 SYNCS.PHASECHK.TRANS64.TRYWAIT P0, [R2+URZ+0x20], R3 ;  /* 0x00002003020015a7 */ /* 0x000ee200080011ff */
[----:B------:R-:W-:Y:S01]  /*7320*/  BSSY B1, `(.L_x_110) ;  /* 0x0000017000017945 */ /* 0x000fe20003800000 */
[----:B---3--:R-:W-:Y:S03]  /*7330*/  @P1 SEL R76, RZ, 0x1, !P0 ;  /* 0x00000001ff4c1807 */ /* 0x008fe60004000000 */
[----:B------:R-:W-:Y:S05]  /*7340*/  @!P1 BRA `(.L_x_111) ;  /* 0x0000000000509947 */ /* 0x000fea0003800000 */
[----:B------:R-:W-:Y:S01]  /*7350*/  ISETP.NE.AND P1, PT, R77, RZ, PT ;  /* 0x000000ff4d00720c */ /* 0x000fe20003f25270 */
[----:B------:R-:W-:Y:S01]  /*7360*/  BSSY B0, `(.L_x_112) ;  /* 0x000000a000007945 */ /* 0x000fe20003800000 */
[----:B------:R-:W-:Y:S11]  /*7370*/  ISETP.NE.AND P0, PT, R76, RZ, PT ;  /* 0x000000ff4c00720c */ /* 0x000ff60003f05270 */
[----:B-1----:R-:W-:Y:S04]  /*7380*/  @P1 IMAD R5, R74, 0x2000, R75 ;  /* 0x000020004a051824 */ /* 0x002fe800078e024b */
[----:B------:R-:W-:Y:S05]  /*7390*/  @P1 VIADD R4, R5, UR43 ;  /* 0x0000002b05041c36 */ /* 0x000fea0008000000 */
[----:B------:R-:W-:Y:S01]  /*73a0*/  @P1 IADD3 R3, PT, PT, R73, R4, RZ ;  /* 0x0000000449031210 */ /* 0x000fe20007ffe0ff */
[----:B------:R-:W-:Y:S01]  /*73b0*/  @P1 IMAD.IADD R4, R62, 0x1, R4 ;  /* 0x000000013e041824 */ /* 0x000fe200078e0204 */
[----:B------:R-:W-:Y:S06]  /*73c0*/  @P0 BRA `(.L_x_113) ;  /* 0x00000000000c0947 */ /* 0x000fec0003800000 */
[----:B--2---:R-:W-:Y:S04]  /*73d0*/  SHF.L.U32 R0, R61, 0x1f, RZ ;  /* 0x0000001f3d007819 */ /* 0x004fe800000006ff */
[----:B------:R-:W1:Y:S02]  /*73e0*/  SYNCS.PHASECHK.TRANS64.TRYWAIT P0, [R2+URZ+0x20], R0 ;  /* 0x00002000020075a7 */ /* 0x000e6400080011ff */
[----:B-1----:R-:W-:Y:S05]  /*73f0*/  @!P0 BRA `(.L_x_114) ;  /* 0x0000002000a48947 */ /* 0x002fea0003800000 */
.L_x_113:
[----:B------:R-:W-:Y:S05]  /*7400*/  BSYNC B0 ;  /* 0x0000000000007941 */ /* 0x000fea0003800000 */
.L_x_112:
[----:B------:R-:W-:Y:S02]  /*7410*/  ISETP.NE.AND P0, PT, R77, RZ, PT ;  /* 0x000000ff4d00720c */ /* 0x000fe40003f05270 */
[----:B------:R-:W-:Y:S11]  /*7420*/  IADD3 R74, PT, PT, R74, 0x1, RZ ;  /* 0x000000014a4a7810 */ /* 0x000ff60007ffe0ff */
[----:B-12---:R-:W-:Y:S01]  /*7430*/  @P0 IMAD.IADD R0, R62, 0x1, R3 ;  /* 0x000000013e000824 */ /* 0x006fe200078e0203 */
[----:B------:R-:W-:Y:S05]  /*7440*/  @P0 WARPSYNC.ALL ;  /* 0x0000000000000948 */ /* 0x000fea0003800000 */
[----:B------:R3:W4:Y:S04]  /*7450*/  @P0 LDSM.16.M88.4 R32, [R5+UR43+0x400] ;  /* 0x0004002b0520083b */ /* 0x0007280008000200 */
[----:B------:R3:W1:Y:S04]  /*7460*/  @P0 LDSM.16.M88.4 R36, [R4+0x400] ;  /* 0x000400000424083b */ /* 0x0006680000000200 */
[----:B------:R3:W2:Y:S04]  /*7470*/  @P0 LDSM.16.M88.4 R40, [R3+0x400] ;  /* 0x000400000328083b */ /* 0x0006a80000000200 */
[----:B------:R3:W1:Y:S02]  /*7480*/  @P0 LDSM.16.M88.4 R44, [R0+0x400] ;  /* 0x00040000002c083b */ /* 0x0006640000000200 */
.L_x_111:
[----:B------:R-:W-:Y:S05]  /*7490*/  BSYNC B1 ;  /* 0x0000000000017941 */ /* 0x000fea0003800000 */
.L_x_110:
[----:B--23--:R-:W-:Y:S05]  /*74a0*/  VIADD R0, R25, 0x20 ;  /* 0x0000002019007836 */ /* 0x00cfea0000000000 */
[----:B------:R-:W-:Y:S04]  /*74b0*/  SHF.R.U32.HI R0, RZ, 0x15, R0 ;  /* 0x00000015ff007819 */ /* 0x000fe80000011600 */
[----:B------:R-:W-:Y:S11]  /*74c0*/  LOP3.LUT P0, RZ, R0, 0x3, R53, 0x48, !PT ;  /* 0x0000000300ff7812 */ /* 0x000ff60007804835 */
[----:B------:R-:W-:Y:S02]  /*74d0*/  @!UPT UIADD3 URZ, UPT, UPT, URZ, URZ, URZ ;  /* 0x000000fffffff290 */ /* 0x000fe4000fffe0ff */
[----:B------:R-:W-:Y:S05]  /*74e0*/  @!P0 BRA `(.L_x_115) ;  /* 0x0000000000408947 */ /* 0x000fea0003800000 */
[----:B------:R-:W2:Y:S01]  /*74f0*/  LDCU.64 UR8, c[0x4][0x70] ;  /* 0x01000e00ff0877ac */ /* 0x000ea20008000a00 */
[----:B------:R-:W-:Y:S01]  /*7500*/  MOV R3, 0x0 ;  /* 0x0000000000037802 */ /* 0x000fe20000000f00 */
[----:B-1----:R-:W-:Y:S02]  /*7510*/  HFMA2 R12, -RZ, RZ, 0, 5.9604644775390625e-08 ;  /* 0x00000001ff0c7431 */ /* 0x002fe400000001ff */
[----:B------:R-:W-:Y:S02]  /*7520*/  IMAD.MOV.U32 R8, RZ, RZ, 0x192 ;  /* 0x00000192ff087424 */ /* 0x000fe400078e00ff */
[----:B------:R-:W-:Y:S01]  /*7530*/  IMAD.MOV.U32 R13, RZ, RZ, RZ ;  /* 0x000000ffff0d7224 */ /* 0x000fe200078e00ff */
[----:B------:R-:W1:Y:S01]  /*7540*/  LDCU.64 UR6, c[0x4][0x78] ;  /* 0x01000f00ff0677ac */ /* 0x000e620008000a00 */
[----:B------:R-:W3:Y:S01]  /*7550*/  LDC.64 R2, c[0x4][R3] ;  /* 0x0100000003027b82 */ /* 0x000ee20000000a00 */
[----:B------:R-:W5:Y:S01]  /*7560*/  LDCU.64 UR4, c[0x4][0x10] ;  /* 0x01000200ff0477ac */ /* 0x000f620008000a00 */
[----:B--2---:R-:W-:Y:S01]  /*7570*/  MOV R5, UR9 ;  /* 0x0000000900057c02 */ /* 0x004fe20008000f00 */
[----:B------:R-:W-:Y:S01]  /*7580*/  IMAD.U32 R4, RZ, RZ, UR8 ;  /* 0x00000008ff047e24 */ /* 0x000fe2000f8e00ff */
[----:B-1----:R-:W-:Y:S01]  /*7590*/  MOV R7, UR7 ;  /* 0x0000000700077c02 */ /* 0x002fe20008000f00 */
[----:B------:R-:W-:Y:S01]  /*75a0*/  IMAD.U32 R6, RZ, RZ, UR6 ;  /* 0x00000006ff067e24 */ /* 0x000fe2000f8e00ff */
[----:B-----5:R-:W-:Y:S01]  /*75b0*/  MOV R11, UR5 ;  /* 0x00000005000b7c02 */ /* 0x020fe20008000f00 */
[----:B------:R-:W-:Y:S02]  /*75c0*/  IMAD.U32 R10, RZ, RZ, UR4 ;  /* 0x00000004ff0a7e24 */ /* 0x000fe4000f8e00ff */
[----:B------:R-:W-:Y:S07]  /*75d0*/  LEPC R20, `(.L_x_115) ;  /* 0x000000001014794e */ /* 0x000fee0000000000 */
[----:B---34-:R-:W-:Y:S05]  /*75e0*/  CALL.ABS.NOINC R2 ;  /* 0x0000000002007343 */ /* 0x018fea0003c00000 */
.L_x_115:
[----:B------:R-:W-:Y:S05]  /*75f0*/  WARPSYNC.ALL ;  /* 0x0000000000007948 */ /* 0x000fea0003800000 */
[----:B------:R-:W-:Y:S01]  /*7600*/  R2UR UR4, R25 ;  /* 0x00000000190472ca */ /* 0x000fe200000e0000 */
[----:B------:R-:W-:Y:S01]  /*7610*/  BSSY.RECONVERGENT B0, `(.L_x_116) ;  /* 0x0000041000007945 */ /* 0x000fe20003800200 */
[----:B------:R-:W-:Y:S02]  /*7620*/  ISETP.NE.AND P6, PT, R67, RZ, PT ;  /* 0x000000ff4300720c */ /* 0x000fe40003fc5270 */
[----:B------:R-:W-:Y:S02]  /*7630*/  ISETP.NE.AND P0, PT, R64, RZ, PT ;  /* 0x000000ff4000720c */ /* 0x000fe40003f05270 */
[----:B------:R-:W-:Y:S07]  /*7640*/  MOV R20, UR45 ;  /* 0x0000002d00147c02 */ /* 0x000fee0008000f00 */
[----:B-1----:R-:W1:Y:S02]  /*7650*/  LDTM.16dp128bit.x8 R4, tmem[UR4+0x20] ;  /* 0x00002004000479ee */ /* 0x002e640008180000 */
[----:B------:R-:W-:Y:S01]  /*7660*/  @P6 LEA R20, R20, UR43, 0x3 ;  /* 0x0000002b14146c11 */ /* 0x000fe2000f8e18ff */
[C---:B-1----:R-:W-:Y:S01]  /*7670*/  FMUL R0, R24.reuse, R4 ;  /* 0x0000000418007220 */ /* 0x042fe20000400000 */
[C---:B------:R-:W-:Y:S01]  /*7680*/  FMUL R2, R24.reuse, R5 ;  /* 0x0000000518027220 */ /* 0x040fe20000400000 */
[C---:B------:R-:W-:Y:S01]  /*7690*/  FMUL R3, R24.reuse, R6 ;  /* 0x0000000618037220 */ /* 0x040fe20000400000 */
[C---:B------:R-:W-:Y:S01]  /*76a0*/  FMUL R7, R24.reuse, R7 ;  /* 0x0000000718077220 */ /* 0x040fe20000400000 */
[C---:B----4-:R-:W-:Y:S01]  /*76b0*/  FFMA R28, R27.reuse, R32, R0 ;  /* 0x000000201b1c7223 */ /* 0x050fe20000000000 */
        /* <DEDUP_REMOVED lines=28> */
[----:B------:R1:W-:Y:S01]  /*7880*/  STSM.16.M88.4 [R69+0x2000], R8 ;  /* 0x0020000845007844 */ /* 0x0003e20000000200 */
[----:B------:R-:W-:Y:S01]  /*7890*/  FFMA R15, R27, R47, R19 ;  /* 0x0000002f1b0f7223 */ /* 0x000fe20000000013 */
[----:B------:R-:W-:Y:S02]  /*78a0*/  MOV R16, UR63 ;  /* 0x0000003f00107c02 */ /* 0x000fe40008000f00 */
[----:B------:R-:W-:Y:S02]  /*78b0*/  @P6 IADD3 R17, PT, PT, R20, 0x40, RZ ;  /* 0x0000004014116810 */ /* 0x000fe40007ffe0ff */
[----:B------:R1:W-:Y:S01]  /*78c0*/  STSM.16.M88.4 [R71+0x2000], R12 ;  /* 0x0020000c47007844 */ /* 0x0003e20000000200 */
[----:B------:R-:W-:Y:S02]  /*78d0*/  LEA R0, R74, UR43, 0x3 ;  /* 0x0000002b4a007c11 */ /* 0x000fe4000f8e18ff */
[----:B------:R-:W-:Y:S01]  /*78e0*/  @P6 PRMT R16, R16, 0x654, R17 ;  /* 0x0000065410106816 */ /* 0x000fe20000000011 */
[----:B------:R-:W-:Y:S01]  /*78f0*/  @!PT LDS RZ, [RZ] ;  /* 0x00000000fffff984 */ /* 0x000fe20000000800 */
[----:B------:R-:W-:Y:S01]  /*7900*/  @!PT LDS RZ, [RZ] ;  /* 0x00000000fffff984 */ /* 0x000fe20000000800 */
[----:B------:R-:W-:Y:S01]  /*7910*/  @!PT LDS RZ, [RZ] ;  /* 0x00000000fffff984 */ /* 0x000fe20000000800 */
[----:B------:R-:W-:Y:S01]  /*7920*/  @!PT LDS RZ, [RZ] ;  /* 0x00000000fffff984 */ /* 0x000fe20000000800 */
[----:B------:R2:W-:Y:S06]  /*7930*/  MEMBAR.ALL.CTA ;  /* 0x0000000000007992 */ /* 0x0005ec0000008000 */
[----:B--2---:R-:W2:Y:S01]  /*7940*/  FENCE.VIEW.ASYNC.S ;  /* 0x00000000000073c6 */ /* 0x004ea20000000000 */
[----:B------:R-:W-:Y:S01]  /*7950*/  @P6 SHF.L.U32 R2, R61, 0x1f, RZ ;  /* 0x0000001f3d026819 */ /* 0x000fe200000006ff */
[----:B--2---:R-:W-:Y:S06]  /*7960*/  BAR.SYNC.DEFER_BLOCKING 0x1, 0x80 ;  /* 0x0042000000007b1d */ /* 0x004fec0000010000 */
[----:B------:R-:W-:Y:S05]  /*7970*/  @P0 BRA `(.L_x_117) ;  /* 0x0000000000280947 */ /* 0x000fea0003800000 */
[----:B------:R-:W2:Y:S01]  /*7980*/  LDCU.64 UR6, c[0x0][0x348] ;  /* 0x00006900ff0677ac */ /* 0x000ea20008000a00 */
[----:B------:R-:W-:Y:S02]  /*7990*/  UIADD3 UR9, UPT, UPT, UR49, 0x20, URZ ;  /* 0x0000002031097890 */ /* 0x000fe4000fffe0ff */
[----:B------:R-:W-:Y:S01]  /*79a0*/  UIADD3 UR8, UPT, UPT, UR43, 0x2400, URZ ;  /* 0x000024002b087890 */ /* 0x000fe2000fffe0ff */
[----:B------:R-:W-:Y:S01]  /*79b0*/  UMOV UR10, UR50 ;  /* 0x00000032000a7c82 */ /* 0x000fe20008000000 */
[----:B------:R-:W-:Y:S01]  /*79c0*/  UMOV UR11, UR60 ;  /* 0x0000003c000b7c82 */ /* 0x000fe20008000000 */
[----:B--2---:R-:W-:Y:S04]  /*79d0*/  UIADD3 UR4, UP0, UPT, UR6, 0x680, URZ ;  /* 0x0000068006047890 */ /* 0x004fe8000ff1e0ff */
[----:B------:R-:W-:Y:S09]  /*79e0*/  UIADD3.X UR5, UPT, UPT, URZ, UR7, URZ, UP0, !UPT ;  /* 0x00000007ff057290 */ /* 0x000ff200087fe4ff */
[----:B------:R2:W-:Y:S01]  /*79f0*/  UTMASTG.3D [UR8], [UR4] ;  /* 0x00000008040073b5 */ /* 0x0005e20008010000 */
[----:B------:R0:W-:Y:S01]  /*7a00*/  UTMACMDFLUSH ;  /* 0x00000000000079b7 */ /* 0x0001e20000000000 */
[----:B--2---:R-:W-:Y:S04]  /*7a10*/  DEPBAR.LE SB0, 0x1 ;  /* 0x000080400000791a */ /* 0x004fe80000000000 */
.L_x_117:
[----:B------:R-:W-:Y:S05]  /*7a20*/  BSYNC.RECONVERGENT B0 ;  /* 0x0000000000007941 */ /* 0x000fea0003800200 */
.L_x_116:
[----:B------:R-:W-:Y:S01]  /*7a30*/  BAR.SYNC.DEFER_BLOCKING 0x1, 0x80 ;  /* 0x0042000000007b1d */ /* 0x000fe20000010000 */
[----:B------:R-:W-:Y:S04]  /*7a40*/  UIADD3 UR4, UPT, UPT, UR45, 0x1, URZ ;  /* 0x000000012d047890 */ /* 0x000fe8000fffe0ff */
[----:B------:R-:W-:Y:S04]  /*7a50*/  UISETP.NE.AND UP0, UPT, UR4, 0x4, UPT ;  /* 0x000000040400788c */ /* 0x000fe8000bf05270 */
[----:B------:R-:W-:Y:S01]  /*7a60*/  USEL UR44, UR4, URZ, UP0 ;  /* 0x000000ff042c7287 */ /* 0x000fe20008000000 */
[----:B------:R2:W-:Y:S01]  /*7a70*/  @P6 SYNCS.ARRIVE.TRANS64.RED.A1T0 RZ, [R16+URZ], RZ ;  /* 0x000000ff10ff69a7 */ /* 0x0005e200081004ff */
[----:B------:R-:W-:Y:S01]  /*7a80*/  BSSY B1, `(.L_x_118) ;  /* 0x0000018000017945 */ /* 0x000fe20003800000 */
[----:B------:R-:W3:Y:S02]  /*7a90*/  @P6 SYNCS.PHASECHK.TRANS64.TRYWAIT P0, [R0+URZ+0x20], R2 ;  /* 0x00002002000065a7 */ /* 0x000ee400080011ff */
[----:B---3--:R-:W-:Y:S01]  /*7aa0*/  @P6 SEL R76, RZ, 0x1, !P0 ;  /* 0x00000001ff4c6807 */ /* 0x008fe20004000000 */
[----:B--2---:R-:W-:Y:S06]  /*7ab0*/  @!P6 BRA `(.L_x_119) ;  /* 0x000000000050e947 */ /* 0x004fec0003800000 */
        /* <DEDUP_REMOVED lines=8> */
[----:B------:R-:W-:Y:S04]  /*7b40*/  SHF.L.U32 R5, R61, 0x1f, RZ ;  /* 0x0000001f3d057819 */ /* 0x000fe800000006ff */
[----:B------:R-:W1:Y:S02]  /*7b50*/  SYNCS.PHASECHK.TRANS64.TRYWAIT P0, [R0+URZ+0x20], R5 ;  /* 0x00002005000075a7 */ /* 0x000e6400080011ff */
[----:B-1----:R-:W-:Y:S05]  /*7b60*/  @!P0 BRA `(.L_x_122) ;  /* 0x0000001800dc8947 */ /* 0x002fea0003800000 */
.L_x_121:
[----:B------:R-:W-:Y:S05]  /*7b70*/  BSYNC B0 ;  /* 0x0000000000007941 */ /* 0x000fea0003800000 */
.L_x_120:
[----:B------:R-:W-:Y:S02]  /*7b80*/  ISETP.NE.AND P0, PT, R77, RZ, PT ;  /* 0x000000ff4d00720c */ /* 0x000fe40003f05270 */
[----:B------:R-:W-:Y:S11]  /*7b90*/  IADD3 R74, PT, PT, R74, 0x1, RZ ;  /* 0x000000014a4a7810 */ /* 0x000ff60007ffe0ff */
[----:B-1----:R-:W-:Y:S01]  /*7ba0*/  @P0 IMAD.IADD R0, R62, 0x1, R2 ;  /* 0x000000013e000824 */ /* 0x002fe200078e0202 */
[----:B------:R-:W-:Y:S05]  /*7bb0*/  @P0 WARPSYNC.ALL ;  /* 0x0000000000000948 */ /* 0x000fea0003800000 */
[----:B------:R2:W3:Y:S04]  /*7bc0*/  @P0 LDSM.16.M88.4 R32, [R4+UR43+0x400] ;  /* 0x0004002b0420083b */ /* 0x0004e80008000200 */
[----:B------:R2:W4:Y:S04]  /*7bd0*/  @P0 LDSM.16.M88.4 R36, [R3+0x400] ;  /* 0x000400000324083b */ /* 0x0005280000000200 */
[----:B------:R2:W1:Y:S04]  /*7be0*/  @P0 LDSM.16.M88.4 R40, [R2+0x400] ;  /* 0x000400000228083b */ /* 0x0004680000000200 */
[----:B------:R2:W1:Y:S02]  /*7bf0*/  @P0 LDSM.16.M88.4 R44, [R0+0x400] ;  /* 0x00040000002c083b */ /* 0x0004640000000200 */
.L_x_119:
[----:B------:R-:W-:Y:S05]  /*7c00*/  BSYNC B1 ;  /* 0x0000000000017941 */ /* 0x000fea0003800000 */
.L_x_118:
[----:B--2---:R-:W-:Y:S05]  /*7c10*/  VIADD R0, R25, 0x40 ;  /* 0x0000004019007836 */ /* 0x004fea0000000000 */
        /* <DEDUP_REMOVED lines=20> */
.L_x_123:
        /* <DEDUP_REMOVED lines=12> */
[C---:B---3--:R-:W-:Y:S01]  /*7e20*/  FFMA R28, R27.reuse, R32, R0 ;  /* 0x000000201b1c7223 */ /* 0x048fe20000000000 */
[C---:B------:R-:W-:Y:S01]  /*7e30*/  FMUL R4, R24.reuse, R8 ;  /* 0x0000000818047220 */ /* 0x040fe20000400000 */
[C---:B------:R-:W-:Y:S01]  /*7e40*/  FFMA R29, R27.reuse, R33, R2 ;  /* 0x000000211b1d7223 */ /* 0x040fe20000000002 */
        /* <DEDUP_REMOVED lines=52> */
.L_x_125:
[----:B------:R-:W-:Y:S05]  /*8190*/  BSYNC.RECONVERGENT B0 ;  /* 0x0000000000007941 */ /* 0x000fea0003800200 */
.L_x_124:
        /* <DEDUP_REMOVED lines=12> */
[----:B------:R-:W-:Y:S04]  /*8260*/  @P1 IMAD R74, R74, 0x2000, R75 ;  /* 0x000020004a4a1824 */ /* 0x000fe800078e024b */
[----:B------:R-:W-:Y:S05]  /*8270*/  @P1 VIADD R3, R74, UR43 ;  /* 0x0000002b4a031c36 */ /* 0x000fea0008000000 */
[----:B------:R-:W-:Y:S01]  /*8280*/  @P1 IADD3 R73, PT, PT, R73, R3, RZ ;  /* 0x0000000349491210 */ /* 0x000fe20007ffe0ff */
[----:B------:R-:W-:Y:S01]  /*8290*/  @P1 IMAD.IADD R3, R62, 0x1, R3 ;  /* 0x000000013e031824 */ /* 0x000fe200078e0203 */
[----:B------:R-:W-:Y:S06]  /*82a0*/  @P0 BRA `(.L_x_129) ;  /* 0x00000000000c0947 */ /* 0x000fec0003800000 */
[----:B------:R-:W-:Y:S04]  /*82b0*/  SHF.L.U32 R0, R61, 0x1f, RZ ;  /* 0x0000001f3d007819 */ /* 0x000fe800000006ff */
[----:B------:R-:W2:Y:S02]  /*82c0*/  SYNCS.PHASECHK.TRANS64.TRYWAIT P0, [R2+URZ+0x20], R0 ;  /* 0x00002000020075a7 */ /* 0x000ea400080011ff */
[----:B--2---:R-:W-:Y:S05]  /*82d0*/  @!P0 BRA `(.L_x_130) ;  /* 0x0000001400148947 */ /* 0x004fea0003800000 */
.L_x_129:
[----:B------:R-:W-:Y:S05]  /*82e0*/  BSYNC B0 ;  /* 0x0000000000007941 */ /* 0x000fea0003800000 */
.L_x_128:
[----:B------:R-:W-:Y:S11]  /*82f0*/  ISETP.NE.AND P0, PT, R77, RZ, PT ;  /* 0x000000ff4d00720c */ /* 0x000ff60003f05270 */
[----:B------:R-:W-:Y:S02]  /*8300*/  @!UPT UIADD3 URZ, UPT, UPT, URZ, URZ, URZ ;  /* 0x000000fffffff290 */ /* 0x000fe4000fffe0ff */
[----:B--2---:R-:W-:Y:S01]  /*8310*/  @P0 IADD3 R0, PT, PT, R62, R73, RZ ;  /* 0x000000493e000210 */ /* 0x004fe20007ffe0ff */
[----:B------:R-:W-:Y:S05]  /*8320*/  @P0 WARPSYNC.ALL ;  /* 0x0000000000000948 */ /* 0x000fea0003800000 */
[----:B------:R2:W3:Y:S04]  /*8330*/  @P0 LDSM.16.M88.4 R32, [R74+UR43+0x400] ;  /* 0x0004002b4a20083b */ /* 0x0004e80008000200 */
[----:B------:R2:W4:Y:S04]  /*8340*/  @P0 LDSM.16.M88.4 R36, [R3+0x400] ;  /* 0x000400000324083b */ /* 0x0005280000000200 */
[----:B------:R2:W1:Y:S04]  /*8350*/  @P0 LDSM.16.M88.4 R40, [R73+0x400] ;  /* 0x000400004928083b */ /* 0x0004680000000200 */
[----:B------:R2:W1:Y:S02]  /*8360*/  @P0 LDSM.16.M88.4 R44, [R0+0x400] ;  /* 0x00040000002c083b */ /* 0x0004640000000200 */
.L_x_127:
[----:B------:R-:W-:Y:S05]  /*8370*/  BSYNC B1 ;  /* 0x0000000000017941 */ /* 0x000fea0003800000 */
.L_x_126:
        /* <DEDUP_REMOVED lines=21> */
.L_x_131:
[----:B------:R-:W-:Y:S01]  /*84d0*/  ISETP.NE.AND P0, PT, R64, RZ, PT ;  /* 0x000000ff4000720c */ /* 0x000fe20003f05270 */
[----:B------:R-:W-:Y:S05]  /*84e0*/  WARPSYNC.ALL ;  /* 0x0000000000007948 */ /* 0x000fea0003800000 */
[----:B------:R-:W-:Y:S01]  /*84f0*/  R2UR UR4, R25 ;  /* 0x00000000190472ca */ /* 0x000fe200000e0000 */
[----:B------:R-:W-:Y:S11]  /*8500*/  BSSY.RECONVERGENT B0, `(.L_x_132) ;  /* 0x000003f000007945 */ /* 0x000ff60003800200 */
[----:B------:R-:W-:Y:S01]  /*8510*/  @!UPT UIADD3 URZ, UPT, UPT, URZ, URZ, URZ ;  /* 0x000000fffffff290 */ /* 0x000fe2000fffe0ff */
[----:B-1----:R-:W1:Y:S01]  /*8520*/  LDTM.16dp128bit.x8 R4, tmem[UR4+0x60] ;  /* 0x00006004000479ee */ /* 0x002e620008180000 */
[----:B------:R-:W-:Y:S01]  /*8530*/  R2UR UR4, R72 ;  /* 0x00000000480472ca */ /* 0x000fe200000e0000 */
[----:B------:R-:W-:Y:S11]  /*8540*/  NOP ;  /* 0x0000000000007918 */ /* 0x000ff60000000000 */
[----:B------:R-:W-:Y:S01]  /*8550*/  @!UPT UIADD3 URZ, UPT, UPT, URZ, URZ, URZ ;  /* 0x000000fffffff290 */ /* 0x000fe2000fffe0ff */
[----:B------:R-:W-:Y:S04]  /*8560*/  UIADD3 UR4, UPT, UPT, UR4, 0xb0, URZ ;  /* 0x000000b004047890 */ /* 0x000fe8000fffe0ff */
[----:B------:R-:W-:Y:S01]  /*8570*/  UPRMT UR4, UR63, 0x654, UR4 ;  /* 0x000006543f047896 */ /* 0x000fe20008000004 */
[C---:B-1----:R-:W-:Y:S01]  /*8580*/  FMUL R0, R24.reuse, R4 ;  /* 0x0000000418007220 */ /* 0x042fe20000400000 */
[C---:B------:R-:W-:Y:S01]  /*8590*/  FMUL R2, R24.reuse, R5 ;  /* 0x0000000518027220 */ /* 0x040fe20000400000 */
[C---:B------:R-:W-:Y:S06]  /*85a0*/  FMUL R3, R24.reuse, R6 ;  /* 0x0000000618037220 */ /* 0x040fec0000400000 */
[----:B------:R-:W-:Y:S01]  /*85b0*/  SYNCS.ARRIVE.TRANS64.RED.A1T0 RZ, [UR4], RZ ;  /* 0x000000ffffff79a7 */ /* 0x000fe20008100404 */
[C---:B---3--:R-:W-:Y:S01]  /*85c0*/  FFMA R28, R27.reuse, R32, R0 ;  /* 0x000000201b1c7223 */ /* 0x048fe20000000000 */
[C---:B------:R-:W-:Y:S01]  /*85d0*/  FFMA R29, R27.reuse, R33, R2 ;  /* 0x000000211b1d7223 */ /* 0x040fe20000000002 */
[C---:B------:R-:W-:Y:S01]  /*85e0*/  FMUL R7, R24.reuse, R7 ;  /* 0x0000000718077220 */ /* 0x040fe20000400000 */
[C---:B------:R-:W-:Y:S01]  /*85f0*/  FMUL R4, R24.reuse, R8 ;  /* 0x0000000818047220 */ /* 0x040fe20000400000 */
        /* <DEDUP_REMOVED lines=27> */
[----:B------:R-:W-:Y:S05]  /*87b0*/  FFMA R15, R27, R47, R19 ;  /* 0x0000002f1b0f7223 */ /* 0x000fea0000000013 */
[----:B------:R1:W-:Y:S01]  /*87c0*/  STSM.16.M88.4 [R71+0x6000], R12 ;  /* 0x0060000c47007844 */ /* 0x0003e20000000200 */
        /* <DEDUP_REMOVED lines=18> */
.L_x_133:
[----:B------:R-:W-:Y:S05]  /*88f0*/  BSYNC.RECONVERGENT B0 ;  /* 0x0000000000007941 */ /* 0x000fea0003800200 */
.L_x_132:
[----:B------:R-:W-:Y:S01]  /*8900*/  BAR.SYNC.DEFER_BLOCKING 0x1, 0x80 ;  /* 0x0042000000007b1d */ /* 0x000fe20000010000 */
[----:B------:R-:W-:Y:S01]  /*8910*/  UISETP.NE.AND UP0, UPT, UR46, -0x4, UPT ;  /* 0xfffffffc2e00788c */ /* 0x000fe2000bf05270 */
[----:B------:R-:W-:Y:S08]  /*8920*/  IADD3 R22, PT, PT, R22, 0x1, RZ ;  /* 0x0000000116167810 */ /* 0x000ff00007ffe0ff */
[----:B------:R-:W-:Y:S05]  /*8930*/  BRA.U !UP0, `(.L_x_134) ;  /* 0x0000000108287547 */ /* 0x000fea000b800000 */
[----:B------:R-:W-:Y:S01]  /*8940*/  ISETP.NE.AND P0, PT, R67, RZ, PT ;  /* 0x000000ff4300720c */ /* 0x000fe20003f05270 */
[----:B------:R-:W-:Y:S01]  /*8950*/  IMAD.U32 R2, RZ, RZ, UR45 ;  /* 0x0000002dff027e24 */ /* 0x000fe2000f8e00ff */
[----:B------:R-:W-:Y:S01]  /*8960*/  UIADD3 UR4, UPT, UPT, UR45, 0x1, URZ ;  /* 0x000000012d047890 */ /* 0x000fe2000fffe0ff */
[----:B------:R-:W-:Y:S03]  /*8970*/  IMAD.U32 R0, RZ, RZ, UR63 ;  /* 0x0000003fff007e24 */ /* 0x000fe6000f8e00ff */
[----:B------:R-:W-:Y:S04]  /*8980*/  UISETP.NE.AND UP0, UPT, UR4, 0x4, UPT ;  /* 0x000000040400788c */ /* 0x000fe8000bf05270 */
[----:B------:R-:W-:Y:S03]  /*8990*/  USEL UR45, UR4, URZ, UP0 ;  /* 0x000000ff042d7287 */ /* 0x000fe60008000000 */
[----:B------:R-:W-:Y:S05]  /*89a0*/  @P0 LEA R2, R2, UR43, 0x3 ;  /* 0x0000002b02020c11 */ /* 0x000fea000f8e18ff */
[----:B------:R-:W-:Y:S05]  /*89b0*/  @P0 VIADD R2, R2, 0x40 ;  /* 0x0000004002020836 */ /* 0x000fea0000000000 */
[----:B------:R-:W-:Y:S04]  /*89c0*/  @P0 PRMT R0, R0, 0x654, R2 ;  /* 0x0000065400000816 */ /* 0x000fe80000000002 */
[----:B------:R2:W-:Y:S03]  /*89d0*/  @P0 SYNCS.ARRIVE.TRANS64.RED.A1T0 RZ, [R0+URZ], RZ ;  /* 0x000000ff00ff09a7 */ /* 0x0005e600081004ff */
.L_x_134:
[----:B------:R-:W-:Y:S01]  /*89e0*/  R2UR UR5, R54 ;  /* 0x00000000360572ca */ /* 0x000fe200000e0000 */
[----:B------:R-:W-:Y:S01]  /*89f0*/  UISETP.NE.AND UP0, UPT, UR61, URZ, UPT ;  /* 0x000000ff3d00728c */ /* 0x000fe2000bf05270 */
[----:B------:R-:W-:Y:S01]  /*8a00*/  R2UR UR4, R55 ;  /* 0x00000000370472ca */ /* 0x000fe200000e0000 */
[----:B------:R-:W-:Y:S01]  /*8a10*/  UIADD3 UR46, UPT, UPT, UR46, 0x4, URZ ;  /* 0x000000042e2e7890 */ /* 0x000fe2000fffe0ff */
[----:B------:R-:W-:Y:S01]  /*8a20*/  ISETP.NE.AND P0, PT, R58, 0x2, PT ;  /* 0x000000023a00780c */ /* 0x000fe20003f05270 */
[----:B------:R-:W-:Y:S01]  /*8a30*/  UMOV UR60, UR59 ;  /* 0x0000003b003c7c82 */ /* 0x000fe20008000000 */
[----:B------:R-:W-:Y:S02]  /*8a40*/  ISETP.NE.AND P1, PT, R22, 0x4, PT ;  /* 0x000000041600780c */ /* 0x000fe40003f25270 */
[----:B------:R-:W-:Y:S02]  /*8a50*/  SEL R2, RZ, 0x1, P0 ;  /* 0x00000001ff027807 */ /* 0x000fe40000000000 */
[----:B--2---:R-:W-:Y:S02]  /*8a60*/  SEL R0, RZ, 0x1, P1 ;  /* 0x00000001ff007807 */ /* 0x004fe40000800000 */
[----:B------:R-:W-:Y:S01]  /*8a70*/  LOP3.LUT R59, R59, R2, RZ, 0x3c, !PT ;  /* 0x000000023b3b7212 */ /* 0x000fe200078e3cff */
[----:B------:R-:W-:Y:S01]  /*8a80*/  UIADD3 UR20, UPT, UPT, UR36, UR5, URZ ;  /* 0x0000000524147290 */ /* 0x000fe2000fffe0ff */
[----:B------:R-:W-:Y:S01]  /*8a90*/  LOP3.LUT R60, R60, R0, RZ, 0x3c, !PT ;  /* 0x000000003c3c7212 */ /* 0x000fe200078e3cff */
[----:B------:R-:W-:Y:S01]  /*8aa0*/  UIADD3 UR16, UPT, UPT, UR37, UR4, URZ ;  /* 0x0000000425107290 */ /* 0x000fe2000fffe0ff */
[----:B------:R-:W-:Y:S02]  /*8ab0*/  SEL R58, R58, RZ, P0 ;  /* 0x000000ff3a3a7207 */ /* 0x000fe40000000000 */
[----:B------:R-:W-:Y:S01]  /*8ac0*/  SEL R22, R22, RZ, P1 ;  /* 0x000000ff16167207 */ /* 0x000fe20000800000 */
[----:B------:R-:W-:Y:S08]  /*8ad0*/  BRA.U UP0, `(.L_x_135) ;  /* 0xffffffd100887547 */ /* 0x000ff0000b83ffff */
[----:B------:R-:W-:-:S09]  /*8ae0*/  UISETP.NE.AND UP0, UPT, UR62, URZ, UPT ;  /* 0x000000ff3e00728c */ /* 0x000fd2000bf05270 */
[----:B------:R-:W-:Y:S05]  /*8af0*/  BRA.U !UP0, `(.L_x_136) ;  /* 0x0000000108487547 */ /* 0x000fea000b800000 */
[----:B------:R-:W2:Y:S02]  /*8b00*/  LDCU.64 UR4, c[0x0][0x890] ;  /* 0x00011200ff0477ac */ /* 0x000ea40008000a00 */
[----:B--2---:R-:W-:-:S04]  /*8b10*/  UISETP.NE.U32.AND UP0, UPT, UR4, URZ, UPT ;  /* 0x000000ff0400728c */ /* 0x004fc8000bf05070 */
[----:B------:R-:W-:-:S09]  /*8b20*/  UISETP.NE.AND.EX UP0, UPT, UR5, URZ, UPT, UP0 ;  /* 0x000000ff0500728c */ /* 0x000fd2000bf05300 */
[----:B------:R-:W-:Y:S05]  /*8b30*/  BRA.U UP0, `(.L_x_137) ;  /* 0x00000001000c7547 */ /* 0x000fea000b800000 */
[----:B------:R-:W-:-:S13]  /*8b40*/  FSETP.NEU.AND P0, PT, R27, RZ, PT ;  /* 0x000000ff1b00720b */ /* 0x000fda0003f0d000 */
[----:B------:R-:W-:Y:S05]  /*8b50*/  @!P0 EXIT ;  /* 0x000000000000894d */ /* 0x000fea0003800000 */
[----:B------:R-:W-:Y:S05]  /*8b60*/  BRA `(.L_x_136) ;  /* 0x00000000002c7947 */ /* 0x000fea0003800000 */
.L_x_137:
[----:B------:R-:W-:Y:S01]  /*8b70*/  ISETP.NE.AND P0, PT, R57, RZ, PT ;  /* 0x000000ff3900720c */ /* 0x000fe20003f05270 */
[----:B------:R-:W-:-:S12]  /*8b80*/  BSSY.RECONVERGENT B0, `(.L_x_136) ;  /* 0x0000009000007945 */ /* 0x000fd80003800200 */
[----:B------:R-:W-:Y:S05]  /*8b90*/  @P0 BRA `(.L_x_138) ;  /* 0x0000000000140947 */ /* 0x000fea0003800000 */
[----:B------:R-:W2:Y:S02]  /*8ba0*/  LDCU.64 UR4, c[0x0][0x888] ;  /* 0x00011100ff0477ac */ /* 0x000ea40008000a00 */
[----:B--2---:R-:W-:-:S04]  /*8bb0*/  ISETP.NE.U32.AND P0, PT, RZ, UR4, PT ;  /* 0x00000004ff007c0c */ /* 0x004fc8000bf05070 */
[----:B------:R-:W-:-:S13]  /*8bc0*/  ISETP.NE.AND.EX P0, PT, RZ, UR5, PT, P0 ;  /* 0x00000005ff007c0c */ /* 0x000fda000bf05300 */
[----:B------:R-:W-:Y:S05]  /*8bd0*/  @!P0 EXIT ;  /* 0x000000000000894d */ /* 0x000fea0003800000 */
[----:B------:R-:W-:Y:S05]  /*8be0*/  BRA `(.L_x_139) ;  /* 0x0000000000087947 */ /* 0x000fea0003800000 */
.L_x_138:
[----:B------:R-:W-:-:S13]  /*8bf0*/  FSETP.NEU.AND P0, PT, R27, RZ, PT ;  /* 0x000000ff1b00720b */ /* 0x000fda0003f0d000 */
[----:B------:R-:W-:Y:S05]  /*8c00*/  @!P0 EXIT ;  /* 0x000000000000894d */ /* 0x000fea0003800000 */
.L_x_139:
[----:B------:R-:W-:Y:S05]  /*8c10*/  BSYNC.RECONVERGENT B0 ;  /* 0x0000000000007941 */ /* 0x000fea0003800200 */
.L_x_136:
[----:B------:R-:W-:Y:S01]  /*8c20*/  ULEA UR4, UR45, UR43, 0x3 ;  /* 0x0000002b2d047291 */ /* 0x000fe2000f8e18ff */
[----:B------:R-:W-:-:S04]  /*8c30*/  DEPBAR.LE SB0, 0x0 ;  /* 0x000080000000791a */ /* 0x000fc80000000000 */
[----:B------:R-:W-:-:S04]  /*8c40*/  UIADD3 UR4, UPT, UPT, UR4, 0x40, URZ ;  /* 0x0000004004047890 */ /* 0x000fc8000fffe0ff */
[----:B------:R-:W-:-:S09]  /*8c50*/  UPRMT UR4, UR63, 0x654, UR4 ;  /* 0x000006543f047896 */ /* 0x000fd20008000004 */
[----:B------:R-:W-:Y:S01]  /*8c60*/  SYNCS.ARRIVE.TRANS64.RED.A1T0 RZ, [UR4], RZ ;  /* 0x000000ffffff79a7 */ /* 0x000fe20008100404 */
[----:B------:R-:W-:Y:S05]  /*8c70*/  EXIT ;  /* 0x000000000000794d */ /* 0x000fea0003800000 */
.L_x_24:
[----:B--2---:R2:W3:Y:S02]  /*8c80*/  SYNCS.PHASECHK.TRANS64.TRYWAIT P0, [R0+URZ+0xe0], R2 ;  /* 0x0000e002000075a7 */ /* 0x0044e400080011ff */
[----:B---3--:R-:W-:Y:S05]  /*8c90*/  @!P0 NANOSLEEP.SYNCS 0x989680 ;  /* 0x009896800000895d */ /* 0x008fea0003900000 */
[----:B------:R-:W3:Y:S02]  /*8ca0*/  @!P0 SYNCS.PHASECHK.TRANS64 P0, [R0+URZ+0xe0], R2 ;  /* 0x0000e002000085a7 */ /* 0x000ee400080010ff */
[----:B---3--:R-:W-:Y:S05]  /*8cb0*/  @!P0 BRA `(.L_x_24) ;  /* 0xfffffffc00f08947 */ /* 0x008fea000383ffff */
[----:B------:R-:W-:Y:S05]  /*8cc0*/  BRA `(.L_x_140) ;  /* 0xffffff8c006c7947 */ /* 0x000fea000383ffff */
.L_x_27:
[----:B-1----:R-:W-:-:S07]  /*8cd0*/  MOV R0, UR57 ;  /* 0x0000003900007c02 */ /* 0x002fce0008000f00 */
.L_x_141:
[----:B-1----:R1:W2:Y:S02]  /*8ce0*/  SYNCS.PHASECHK.TRANS64.TRYWAIT P0, [R0+URZ+0x10], R3 ;  /* 0x00001003000075a7 */ /* 0x0022a400080011ff */
[----:B--2---:R-:W-:Y:S05]  /*8cf0*/  @!P0 NANOSLEEP.SYNCS 0x989680 ;  /* 0x009896800000895d */ /* 0x004fea0003900000 */
[----:B------:R-:W2:Y:S02]  /*8d00*/  @!P0 SYNCS.PHASECHK.TRANS64 P0, [R0+URZ+0x10], R3 ;  /* 0x00001003000085a7 */ /* 0x000ea400080010ff */
[----:B--2---:R-:W-:Y:S05]  /*8d10*/  @!P0 BRA `(.L_x_141) ;  /* 0xfffffffc00f08947 */ /* 0x004fea000383ffff */
[----:B------:R-:W-:Y:S05]  /*8d20*/  BRA `(.L_x_26) ;  /* 0xffffff8c00b87947 */ /* 0x000fea000383ffff */
.L_x_36:
[----:B-1----:R-:W-:-:S07]  /*8d30*/  MOV R0, UR57 ;  /* 0x0000003900007c02 */ /* 0x002fce0008000f00 */
.L_x_142:
[----:B-1----:R1:W2:Y:S02]  /*8d40*/  SYNCS.PHASECHK.TRANS64.TRYWAIT P0, [R0+URZ+0x10], R3 ;  /* 0x00001003000075a7 */ /* 0x0022a400080011ff */
[----:B--2---:R-:W-:Y:S05]  /*8d50*/  @!P0 NANOSLEEP.SYNCS 0x989680 ;  /* 0x009896800000895d */ /* 0x004fea0003900000 */
[----:B------:R-:W2:Y:S02]  /*8d60*/  @!P0 SYNCS.PHASECHK.TRANS64 P0, [R0+URZ+0x10], R3 ;  /* 0x00001003000085a7 */ /* 0x000ea400080010ff */
[----:B--2---:R-:W-:Y:S05]  /*8d70*/  @!P0 BRA `(.L_x_142) ;  /* 0xfffffffc00f08947 */ /* 0x004fea000383ffff */
[----:B------:R-:W-:Y:S05]  /*8d80*/  BRA `(.L_x_35) ;  /* 0xffffff9400187947 */ /* 0x000fea000383ffff */
.L_x_43:
[----:B-1----:R1:W4:Y:S02]  /*8d90*/  SYNCS.PHASECHK.TRANS64.TRYWAIT P0, [R3+URZ+0x70], R0 ;  /* 0x00007000030075a7 */ /* 0x00232400080011ff */
[----:B----4-:R-:W-:Y:S05]  /*8da0*/  @!P0 NANOSLEEP.SYNCS 0x989680 ;  /* 0x009896800000895d */ /* 0x010fea0003900000 */
[----:B------:R-:W4:Y:S02]  /*8db0*/  @!P0 SYNCS.PHASECHK.TRANS64 P0, [R3+URZ+0x70], R0 ;  /* 0x00007000030085a7 */ /* 0x000f2400080010ff */
[----:B----4-:R-:W-:Y:S05]  /*8dc0*/  @!P0 BRA `(.L_x_43) ;  /* 0xfffffffc00f08947 */ /* 0x010fea000383ffff */
[----:B------:R-:W-:Y:S05]  /*8dd0*/  BRA `(.L_x_143) ;  /* 0xffffff9800587947 */ /* 0x000fea000383ffff */
.L_x_47:
[----:B------:R-:W-:-:S07]  /*8de0*/  MOV R0, UR4 ;  /* 0x0000000400007c02 */ /* 0x000fce0008000f00 */
.L_x_144:
[----:B-1----:R1:W2:Y:S02]  /*8df0*/  SYNCS.PHASECHK.TRANS64.TRYWAIT P0, [R0+URZ], R2 ;  /* 0x00000002000075a7 */ /* 0x0022a400080011ff */
[----:B--2---:R-:W-:Y:S05]  /*8e00*/  @!P0 NANOSLEEP.SYNCS 0x989680 ;  /* 0x009896800000895d */ /* 0x004fea0003900000 */
[----:B------:R-:W2:Y:S02]  /*8e10*/  @!P0 SYNCS.PHASECHK.TRANS64 P0, [R0+URZ], R2 ;  /* 0x00000002000085a7 */ /* 0x000ea400080010ff */
[----:B--2---:R-:W-:Y:S05]  /*8e20*/  @!P0 BRA `(.L_x_144) ;  /* 0xfffffffc00f08947 */ /* 0x004fea000383ffff */
[----:B------:R-:W-:Y:S05]  /*8e30*/  BRA `(.L_x_145) ;  /* 0xffffffa000047947 */ /* 0x000fea000383ffff */
.L_x_50:
[----:B--2---:R2:W3:Y:S02]  /*8e40*/  SYNCS.PHASECHK.TRANS64.TRYWAIT P0, [R2+URZ+0xd0], R4 ;  /* 0x0000d004020075a7 */ /* 0x0044e400080011ff */
[----:B---3--:R-:W-:Y:S05]  /*8e50*/  @!P0 NANOSLEEP.SYNCS 0x989680 ;  /* 0x009896800000895d */ /* 0x008fea0003900000 */
[----:B------:R-:W3:Y:S02]  /*8e60*/  @!P0 SYNCS.PHASECHK.TRANS64 P0, [R2+URZ+0xd0], R4 ;  /* 0x0000d004020085a7 */ /* 0x000ee400080010ff */
[----:B---3--:R-:W-:Y:S05]  /*8e70*/  @!P0 BRA `(.L_x_50) ;  /* 0xfffffffc00f08947 */ /* 0x008fea000383ffff */
[----:B------:R-:W-:Y:S05]  /*8e80*/  BRA `(.L_x_146) ;  /* 0xffffffa000607947 */ /* 0x000fea000383ffff */
.L_x_51:
[----:B------:R-:W-:-:S07]  /*8e90*/  MOV R2, UR4 ;  /* 0x0000000400027c02 */ /* 0x000fce0008000f00 */
.L_x_147:
[----:B--2---:R2:W3:Y:S02]  /*8ea0*/  SYNCS.PHASECHK.TRANS64.TRYWAIT P0, [R2+URZ+0x80], R5 ;  /* 0x00008005020075a7 */ /* 0x0044e400080011ff */
[----:B---3--:R-:W-:Y:S05]  /*8eb0*/  @!P0 NANOSLEEP.SYNCS 0x989680 ;  /* 0x009896800000895d */ /* 0x008fea0003900000 */
[----:B------:R-:W3:Y:S02]  /*8ec0*/  @!P0 SYNCS.PHASECHK.TRANS64 P0, [R2+URZ+0x80], R5 ;  /* 0x00008005020085a7 */ /* 0x000ee400080010ff */
[----:B---3--:R-:W-:Y:S05]  /*8ed0*/  @!P0 BRA `(.L_x_147) ;  /* 0xfffffffc00f08947 */ /* 0x008fea000383ffff */
[----:B------:R-:W-:Y:S05]  /*8ee0*/  BRA `(.L_x_148) ;  /* 0xffffffa000707947 */ /* 0x000fea000383ffff */
.L_x_52:
[----:B--2---:R2:W3:Y:S02]  /*8ef0*/  SYNCS.PHASECHK.TRANS64.TRYWAIT P1, [R2+URZ+0x70], R4 ;  /* 0x00007004020075a7 */ /* 0x0044e400080211ff */
[----:B---3--:R-:W-:Y:S05]  /*8f00*/  @!P1 NANOSLEEP.SYNCS 0x989680 ;  /* 0x009896800000995d */ /* 0x008fea0003900000 */
[----:B------:R-:W3:Y:S02]  /*8f10*/  @!P1 SYNCS.PHASECHK.TRANS64 P1, [R2+URZ+0x70], R4 ;  /* 0x00007004020095a7 */ /* 0x000ee400080210ff */
[----:B---3--:R-:W-:Y:S05]  /*8f20*/  @!P1 BRA `(.L_x_52) ;  /* 0xfffffffc00f09947 */ /* 0x008fea000383ffff */
[----:B------:R-:W-:Y:S05]  /*8f30*/  BRA `(.L_x_149) ;  /* 0xffffffa000a07947 */ /* 0x000fea000383ffff */
.L_x_55:
[----:B------:R-:W-:-:S07]  /*8f40*/  MOV R0, UR4 ;  /* 0x0000000400007c02 */ /* 0x000fce0008000f00 */
.L_x_150:
[----:B--2---:R2:W3:Y:S02]  /*8f50*/  SYNCS.PHASECHK.TRANS64.TRYWAIT P0, [R0+URZ+0x80], R2 ;  /* 0x00008002000075a7 */ /* 0x0044e400080011ff */
[----:B---3--:R-:W-:Y:S05]  /*8f60*/  @!P0 NANOSLEEP.SYNCS 0x989680 ;  /* 0x009896800000895d */ /* 0x008fea0003900000 */
[----:B------:R-:W3:Y:S02]  /*8f70*/  @!P0 SYNCS.PHASECHK.TRANS64 P0, [R0+URZ+0x80], R2 ;  /* 0x00008002000085a7 */ /* 0x000ee400080010ff */
[----:B---3--:R-:W-:Y:S05]  /*8f80*/  @!P0 BRA `(.L_x_150) ;  /* 0xfffffffc00f08947 */ /* 0x008fea000383ffff */
[----:B------:R-:W-:Y:S05]  /*8f90*/  BRA `(.L_x_54) ;  /* 0xffffffa000f47947 */ /* 0x000fea000383ffff */
.L_x_62:
[----:B-1----:R1:W2:Y:S02]  /*8fa0*/  SYNCS.PHASECHK.TRANS64.TRYWAIT P1, [R0+URZ+0x70], R2 ;  /* 0x00007002000075a7 */ /* 0x0022a400080211ff */
[----:B--2---:R-:W-:Y:S05]  /*8fb0*/  @!P1 NANOSLEEP.SYNCS 0x989680 ;  /* 0x009896800000995d */ /* 0x004fea0003900000 */
[----:B------:R-:W2:Y:S02]  /*8fc0*/  @!P1 SYNCS.PHASECHK.TRANS64 P1, [R0+URZ+0x70], R2 ;  /* 0x00007002000095a7 */ /* 0x000ea400080210ff */
[----:B--2---:R-:W-:Y:S05]  /*8fd0*/  @!P1 BRA `(.L_x_62) ;  /* 0xfffffffc00f09947 */ /* 0x004fea000383ffff */
[----:B------:R-:W-:Y:S05]  /*8fe0*/  BRA `(.L_x_151) ;  /* 0xffffffa8005c7947 */ /* 0x000fea000383ffff */
.L_x_63:
[----:B------:R-:W-:-:S13]  /*8ff0*/  R2UR UR4, R13 ;  /* 0x000000000d0472ca */ /* 0x000fda00000e0000 */
[----:B------:R-:W-:-:S07]  /*9000*/  MOV R2, UR4 ;  /* 0x0000000400027c02 */ /* 0x000fce0008000f00 */
.L_x_152:
[----:B-1----:R1:W2:Y:S02]  /*9010*/  SYNCS.PHASECHK.TRANS64.TRYWAIT P0, [R2+URZ+0xb0], R0 ;  /* 0x0000b000020075a7 */ /* 0x0022a400080011ff */
[----:B--2---:R-:W-:Y:S05]  /*9020*/  @!P0 NANOSLEEP.SYNCS 0x989680 ;  /* 0x009896800000895d */ /* 0x004fea0003900000 */
[----:B------:R-:W2:Y:S02]  /*9030*/  @!P0 SYNCS.PHASECHK.TRANS64 P0, [R2+URZ+0xb0], R0 ;  /* 0x0000b000020085a7 */ /* 0x000ea400080010ff */
[----:B--2---:R-:W-:Y:S05]  /*9040*/  @!P0 BRA `(.L_x_152) ;  /* 0xfffffffc00f08947 */ /* 0x004fea000383ffff */
[----:B------:R-:W-:Y:S05]  /*9050*/  BRA `(.L_x_153) ;  /* 0xffffffa800b07947 */ /* 0x000fea000383ffff */
.L_x_66:
[----:B------:R-:W-:Y:S07]  /*9060*/  MOV R0, UR5 ;  /* 0x0000000500007c02 */ /* 0x000fee0008000f00 */
.L_x_154:
[----:B-1----:R1:W2:Y:S02]  /*9070*/  SYNCS.PHASECHK.TRANS64.TRYWAIT P0, [R0+URZ], R2 ;  /* 0x00000002000075a7 */ /* 0x0022a400080011ff */
[----:B--2---:R-:W-:Y:S05]  /*9080*/  @!P0 NANOSLEEP.SYNCS 0x989680 ;  /* 0x009896800000895d */ /* 0x004fea0003900000 */
[----:B------:R-:W2:Y:S02]  /*9090*/  @!P0 SYNCS.PHASECHK.TRANS64 P0, [R0+URZ], R2 ;  /* 0x00000002000085a7 */ /* 0x000ea400080010ff */
[----:B--2---:R-:W-:Y:S05]  /*90a0*/  @!P0 BRA `(.L_x_154) ;  /* 0xfffffffc00f08947 */ /* 0x004fea000383ffff */
[----:B------:R-:W-:Y:S05]  /*90b0*/  BRA `(.L_x_65) ;  /* 0xffffffa800cc7947 */ /* 0x000fea000383ffff */
.L_x_69:
[----:B------:R-:W-:-:S07]  /*90c0*/  MOV R0, UR4 ;  /* 0x0000000400007c02 */ /* 0x000fce0008000f00 */
.L_x_155:
[----:B--2---:R2:W3:Y:S02]  /*90d0*/  SYNCS.PHASECHK.TRANS64.TRYWAIT P0, [R0+URZ], R2 ;  /* 0x00000002000075a7 */ /* 0x0044e400080011ff */
[----:B---3--:R-:W-:Y:S05]  /*90e0*/  @!P0 NANOSLEEP.SYNCS 0x989680 ;  /* 0x009896800000895d */ /* 0x008fea0003900000 */
[----:B------:R-:W3:Y:S02]  /*90f0*/  @!P0 SYNCS.PHASECHK.TRANS64 P0, [R0+URZ], R2 ;  /* 0x00000002000085a7 */ /* 0x000ee400080010ff */
[----:B---3--:R-:W-:Y:S05]  /*9100*/  @!P0 BRA `(.L_x_155) ;  /* 0xfffffffc00f08947 */ /* 0x008fea000383ffff */
[----:B------:R-:W-:Y:S05]  /*9110*/  BRA `(.L_x_156) ;  /* 0xffffffb000d87947 */ /* 0x000fea000383ffff */
.L_x_70:
[----:B------:R-:W-:-:S07]  /*9120*/  MOV R0, UR5 ;  /* 0x0000000500007c02 */ /* 0x000fce0008000f00 */
.L_x_157:
[----:B-1----:R1:W2:Y:S02]  /*9130*/  SYNCS.PHASECHK.TRANS64.TRYWAIT P0, [R0+URZ], R3 ;  /* 0x00000003000075a7 */ /* 0x0022a400080011ff */
[----:B--2---:R-:W-:Y:S05]  /*9140*/  @!P0 NANOSLEEP.SYNCS 0x989680 ;  /* 0x009896800000895d */ /* 0x004fea0003900000 */
[----:B------:R-:W2:Y:S02]  /*9150*/  @!P0 SYNCS.PHASECHK.TRANS64 P0, [R0+URZ], R3 ;  /* 0x00000003000085a7 */ /* 0x000ea400080010ff */
[----:B--2---:R-:W-:Y:S05]  /*9160*/  @!P0 BRA `(.L_x_157) ;  /* 0xfffffffc00f08947 */ /* 0x004fea000383ffff */
[----:B------:R-:W-:Y:S05]  /*9170*/  BRA `(.L_x_158) ;  /* 0xffffffb000e47947 */ /* 0x000fea000383ffff */
.L_x_71:
[----:B------:R-:W-:-:S07]  /*9180*/  MOV R0, UR5 ;  /* 0x0000000500007c02 */ /* 0x000fce0008000f00 */
.L_x_159:
[----:B-1----:R1:W2:Y:S02]  /*9190*/  SYNCS.PHASECHK.TRANS64.TRYWAIT P0, [R0+URZ], R3 ;  /* 0x00000003000075a7 */ /* 0x0022a400080011ff */
[----:B--2---:R-:W-:Y:S05]  /*91a0*/  @!P0 NANOSLEEP.SYNCS 0x989680 ;  /* 0x009896800000895d */ /* 0x004fea0003900000 */
[----:B------:R-:W2:Y:S02]  /*91b0*/  @!P0 SYNCS.PHASECHK.TRANS64 P0, [R0+URZ], R3 ;  /* 0x00000003000085a7 */ /* 0x000ea400080010ff */
[----:B--2---:R-:W-:Y:S05]  /*91c0*/  @!P0 BRA `(.L_x_159) ;  /* 0xfffffffc00f08947 */ /* 0x004fea000383ffff */
[----:B------:R-:W-:Y:S05]  /*91d0*/  BRA `(.L_x_160) ;  /* 0xffffffb000f07947 */ /* 0x000fea000383ffff */
.L_x_72:
[----:B-1----:R-:W-:-:S07]  /*91e0*/  MOV R0, UR4 ;  /* 0x0000000400007c02 */ /* 0x002fce0008000f00 */
.L_x_161:
[----:B-1----:R1:W2:Y:S02]  /*91f0*/  SYNCS.PHASECHK.TRANS64.TRYWAIT P0, [R0+URZ], R2 ;  /* 0x00000002000075a7 */ /* 0x0022a400080011ff */
[----:B--2---:R-:W-:Y:S05]  /*9200*/  @!P0 NANOSLEEP.SYNCS 0x989680 ;  /* 0x009896800000895d */ /* 0x004fea0003900000 */
[----:B------:R-:W2:Y:S02]  /*9210*/  @!P0 SYNCS.PHASECHK.TRANS64 P0, [R0+URZ], R2 ;  /* 0x00000002000085a7 */ /* 0x000ea400080010ff */
[----:B--2---:R-:W-:Y:S05]  /*9220*/  @!P0 BRA `(.L_x_161) ;  /* 0xfffffffc00f08947 */ /* 0x004fea000383ffff */
[----:B------:R-:W-:Y:S05]  /*9230*/  BRA `(.L_x_162) ;  /* 0xffffffb000fc7947 */ /* 0x000fea000383ffff */
.L_x_77:
[----:B---3--:R3:W4:Y:S02]  /*9240*/  SYNCS.PHASECHK.TRANS64.TRYWAIT P0, [R12+URZ+0x70], R0 ;  /* 0x000070000c0075a7 */ /* 0x00872400080011ff */
[----:B----4-:R-:W-:Y:S05]  /*9250*/  @!P0 NANOSLEEP.SYNCS 0x989680 ;  /* 0x009896800000895d */ /* 0x010fea0003900000 */
[----:B------:R-:W4:Y:S02]  /*9260*/  @!P0 SYNCS.PHASECHK.TRANS64 P0, [R12+URZ+0x70], R0 ;  /* 0x000070000c0085a7 */ /* 0x000f2400080010ff */
[----:B----4-:R-:W-:Y:S05]  /*9270*/  @!P0 BRA `(.L_x_77) ;  /* 0xfffffffc00f08947 */ /* 0x010fea000383ffff */
[----:B------:R-:W-:Y:S05]  /*9280*/  BRA `(.L_x_163) ;  /* 0xffffffb800207947 */ /* 0x000fea000383ffff */
.L_x_80:
[----:B-1----:R-:W-:Y:S07]  /*9290*/  MOV R0, UR21 ;  /* 0x0000001500007c02 */ /* 0x002fee0008000f00 */
.L_x_164:
[----:B-1----:R1:W3:Y:S02]  /*92a0*/  SYNCS.PHASECHK.TRANS64.TRYWAIT P2, [R0+URZ+0x68], R6 ;  /* 0x00006806000075a7 */ /* 0x0022e400080411ff */
[----:B---3--:R-:W-:Y:S05]  /*92b0*/  @!P2 NANOSLEEP.SYNCS 0x989680 ;  /* 0x009896800000a95d */ /* 0x008fea0003900000 */
[----:B------:R-:W3:Y:S02]  /*92c0*/  @!P2 SYNCS.PHASECHK.TRANS64 P2, [R0+URZ+0x68], R6 ;  /* 0x000068060000a5a7 */ /* 0x000ee400080410ff */
[----:B---3--:R-:W-:Y:S05]  /*92d0*/  @!P2 BRA `(.L_x_164) ;  /* 0xfffffffc00f0a947 */ /* 0x008fea000383ffff */
[----:B------:R-:W-:Y:S05]  /*92e0*/  BRA `(.L_x_79) ;  /* 0xffffffbc00887947 */ /* 0x000fea000383ffff */
.L_x_83:
[----:B------:R-:W-:Y:S07]  /*92f0*/  MOV R0, UR21 ;  /* 0x0000001500007c02 */ /* 0x000fee0008000f00 */
.L_x_165:
[----:B-1----:R1:W3:Y:S02]  /*9300*/  SYNCS.PHASECHK.TRANS64.TRYWAIT P0, [R0+URZ+0x40], R9 ;  /* 0x00004009000075a7 */ /* 0x0022e400080011ff */
[----:B---3--:R-:W-:Y:S05]  /*9310*/  @!P0 NANOSLEEP.SYNCS 0x989680 ;  /* 0x009896800000895d */ /* 0x008fea0003900000 */
[----:B------:R-:W3:Y:S02]  /*9320*/  @!P0 SYNCS.PHASECHK.TRANS64 P0, [R0+URZ+0x40], R9 ;  /* 0x00004009000085a7 */ /* 0x000ee400080010ff */
[----:B---3--:R-:W-:Y:S05]  /*9330*/  @!P0 BRA `(.L_x_165) ;  /* 0xfffffffc00f08947 */ /* 0x008fea000383ffff */
[----:B------:R-:W-:Y:S05]  /*9340*/  BRA `(.L_x_166) ;  /* 0xffffffbc00e47947 */ /* 0x000fea000383ffff */
.L_x_84:
[----:B------:R-:W-:Y:S07]  /*9350*/  MOV R0, UR21 ;  /* 0x0000001500007c02 */ /* 0x000fee0008000f00 */
.L_x_167:
[----:B-1----:R1:W3:Y:S02]  /*9360*/  SYNCS.PHASECHK.TRANS64.TRYWAIT P0, [R0+URZ+0x48], R9 ;  /* 0x00004809000075a7 */ /* 0x0022e400080011ff */
[----:B---3--:R-:W-:Y:S05]  /*9370*/  @!P0 NANOSLEEP.SYNCS 0x989680 ;  /* 0x009896800000895d */ /* 0x008fea0003900000 */
[----:B------:R-:W3:Y:S02]  /*9380*/  @!P0 SYNCS.PHASECHK.TRANS64 P0, [R0+URZ+0x48], R9 ;  /* 0x00004809000085a7 */ /* 0x000ee400080010ff */
[----:B---3--:R-:W-:Y:S05]  /*9390*/  @!P0 BRA `(.L_x_167) ;  /* 0xfffffffc00f08947 */ /* 0x008fea000383ffff */
[----:B------:R-:W-:Y:S05]  /*93a0*/  BRA `(.L_x_168) ;  /* 0xffffffc000247947 */ /* 0x000fea000383ffff */
.L_x_85:
[----:B------:R-:W-:Y:S07]  /*93b0*/  MOV R0, UR21 ;  /* 0x0000001500007c02 */ /* 0x000fee0008000f00 */
.L_x_169:
[----:B-1----:R1:W3:Y:S02]  /*93c0*/  SYNCS.PHASECHK.TRANS64.TRYWAIT P0, [R0+URZ+0x50], R9 ;  /* 0x00005009000075a7 */ /* 0x0022e400080011ff */
[----:B---3--:R-:W-:Y:S05]  /*93d0*/  @!P0 NANOSLEEP.SYNCS 0x989680 ;  /* 0x009896800000895d */ /* 0x008fea0003900000 */
[----:B------:R-:W3:Y:S02]  /*93e0*/  @!P0 SYNCS.PHASECHK.TRANS64 P0, [R0+URZ+0x50], R9 ;  /* 0x00005009000085a7 */ /* 0x000ee400080010ff */
[----:B---3--:R-:W-:Y:S05]  /*93f0*/  @!P0 BRA `(.L_x_169) ;  /* 0xfffffffc00f08947 */ /* 0x008fea000383ffff */
[----:B------:R-:W-:Y:S05]  /*9400*/  BRA `(.L_x_170) ;  /* 0xffffffc0006c7947 */ /* 0x000fea000383ffff */
.L_x_86:
[----:B------:R-:W-:Y:S07]  /*9410*/  MOV R0, UR21 ;  /* 0x0000001500007c02 */ /* 0x000fee0008000f00 */
.L_x_171:
[----:B-1----:R1:W3:Y:S02]  /*9420*/  SYNCS.PHASECHK.TRANS64.TRYWAIT P0, [R0+URZ+0x58], R9 ;  /* 0x00005809000075a7 */ /* 0x0022e400080011ff */
[----:B---3--:R-:W-:Y:S05]  /*9430*/  @!P0 NANOSLEEP.SYNCS 0x989680 ;  /* 0x009896800000895d */ /* 0x008fea0003900000 */
[----:B------:R-:W3:Y:S02]  /*9440*/  @!P0 SYNCS.PHASECHK.TRANS64 P0, [R0+URZ+0x58], R9 ;  /* 0x00005809000085a7 */ /* 0x000ee400080010ff */
[----:B---3--:R-:W-:Y:S05]  /*9450*/  @!P0 BRA `(.L_x_171) ;  /* 0xfffffffc00f08947 */ /* 0x008fea000383ffff */
[----:B------:R-:W-:Y:S05]  /*9460*/  BRA `(.L_x_172) ;  /* 0xffffffc000b07947 */ /* 0x000fea000383ffff */
.L_x_88:
[----:B------:R-:W-:-:S07]  /*9470*/  MOV R0, UR21 ;  /* 0x0000001500007c02 */ /* 0x000fce0008000f00 */
.L_x_173:
[----:B-1----:R1:W4:Y:S02]  /*9480*/  SYNCS.PHASECHK.TRANS64.TRYWAIT P0, [R0+URZ+0x40], R2 ;  /* 0x00004002000075a7 */ /* 0x00232400080011ff */
[----:B----4-:R-:W-:Y:S05]  /*9490*/  @!P0 NANOSLEEP.SYNCS 0x989680 ;  /* 0x009896800000895d */ /* 0x010fea0003900000 */
[----:B------:R-:W4:Y:S02]  /*94a0*/  @!P0 SYNCS.PHASECHK.TRANS64 P0, [R0+URZ+0x40], R2 ;  /* 0x00004002000085a7 */ /* 0x000f2400080010ff */
[----:B----4-:R-:W-:Y:S05]  /*94b0*/  @!P0 BRA `(.L_x_173) ;  /* 0xfffffffc00f08947 */ /* 0x010fea000383ffff */
[----:B------:R-:W-:Y:S05]  /*94c0*/  BRA `(.L_x_174) ;  /* 0xffffffc400287947 */ /* 0x000fea000383ffff */
.L_x_89:
[----:B-1----:R-:W-:-:S07]  /*94d0*/  MOV R0, UR21 ;  /* 0x0000001500007c02 */ /* 0x002fce0008000f00 */
.L_x_175:
[----:B-1----:R1:W4:Y:S02]  /*94e0*/  SYNCS.PHASECHK.TRANS64.TRYWAIT P0, [R0+URZ+0x48], R2 ;  /* 0x00004802000075a7 */ /* 0x00232400080011ff */
[----:B----4-:R-:W-:Y:S05]  /*94f0*/  @!P0 NANOSLEEP.SYNCS 0x989680 ;  /* 0x009896800000895d */ /* 0x010fea0003900000 */
[----:B------:R-:W4:Y:S02]  /*9500*/  @!P0 SYNCS.PHASECHK.TRANS64 P0, [R0+URZ+0x48], R2 ;  /* 0x00004802000085a7 */ /* 0x000f2400080010ff */
[----:B----4-:R-:W-:Y:S05]  /*9510*/  @!P0 BRA `(.L_x_175) ;  /* 0xfffffffc00f08947 */ /* 0x010fea000383ffff */
[----:B------:R-:W-:Y:S05]  /*9520*/  BRA `(.L_x_176) ;  /* 0xffffffc400187947 */ /* 0x000fea000383ffff */
.L_x_90:
[----:B-1----:R-:W-:-:S07]  /*9530*/  MOV R0, UR21 ;  /* 0x0000001500007c02 */ /* 0x002fce0008000f00 */
.L_x_177:
[----:B-1----:R1:W4:Y:S02]  /*9540*/  SYNCS.PHASECHK.TRANS64.TRYWAIT P0, [R0+URZ+0x50], R2 ;  /* 0x00005002000075a7 */ /* 0x00232400080011ff */
[----:B----4-:R-:W-:Y:S05]  /*9550*/  @!P0 NANOSLEEP.SYNCS 0x989680 ;  /* 0x009896800000895d */ /* 0x010fea0003900000 */
[----:B------:R-:W4:Y:S02]  /*9560*/  @!P0 SYNCS.PHASECHK.TRANS64 P0, [R0+URZ+0x50], R2 ;  /* 0x00005002000085a7 */ /* 0x000f2400080010ff */
[----:B----4-:R-:W-:Y:S05]  /*9570*/  @!P0 BRA `(.L_x_177) ;  /* 0xfffffffc00f08947 */ /* 0x010fea000383ffff */
[----:B------:R-:W-:Y:S05]  /*9580*/  BRA `(.L_x_178) ;  /* 0xffffffc400087947 */ /* 0x000fea000383ffff */
.L_x_92:
[----:B-1----:R1:W2:Y:S02]  /*9590*/  SYNCS.PHASECHK.TRANS64.TRYWAIT P0, [R3+URZ+0x70], R0 ;  /* 0x00007000030075a7 */ /* 0x0022a400080011ff */
[----:B--2---:R-:W-:Y:S05]  /*95a0*/  @!P0 NANOSLEEP.SYNCS 0x989680 ;  /* 0x009896800000895d */ /* 0x004fea0003900000 */
[----:B------:R-:W2:Y:S02]  /*95b0*/  @!P0 SYNCS.PHASECHK.TRANS64 P0, [R3+URZ+0x70], R0 ;  /* 0x00007000030085a7 */ /* 0x000ea400080010ff */
[----:B--2---:R-:W-:Y:S05]  /*95c0*/  @!P0 BRA `(.L_x_92) ;  /* 0xfffffffc00f08947 */ /* 0x004fea000383ffff */
[----:B------:R-:W-:Y:S05]  /*95d0*/  BRA `(.L_x_179) ;  /* 0xffffffc400dc7947 */ /* 0x000fea000383ffff */
.L_x_103:
[----:B-1----:R-:W-:Y:S04]  /*95e0*/  MOV R0, UR43 ;  /* 0x0000002b00007c02 */ /* 0x002fe80008000f00 */
[----:B------:R1:W2:Y:S03]  /*95f0*/  SYNCS.PHASECHK.TRANS64.TRYWAIT P1, [R0+URZ+0x20], R3 ;  /* 0x00002003000075a7 */ /* 0x0002a600080211ff */
[----:B--2---:R-:W-:Y:S05]  /*9600*/  @!P1 NANOSLEEP.SYNCS 0x989680 ;  /* 0x009896800000995d */ /* 0x004fea0003900000 */
[----:B------:R-:W2:Y:S02]  /*9610*/  @!P1 SYNCS.PHASECHK.TRANS64 P1, [R0+URZ+0x20], R3 ;  /* 0x00002003000095a7 */ /* 0x000ea400080210ff */
[----:B--2---:R-:W-:Y:S05]  /*9620*/  @!P1 BRA `(.L_x_103) ;  /* 0xfffffffc00ec9947 */ /* 0x004fea000383ffff */
[----:B------:R-:W-:Y:S05]  /*9630*/  BRA `(.L_x_102) ;  /* 0xffffffd400787947 */ /* 0x000fea000383ffff */
.L_x_105:
[----:B-1----:R1:W3:Y:S02]  /*9640*/  SYNCS.PHASECHK.TRANS64.TRYWAIT P0, [R72+URZ+0x90], R2 ;  /* 0x00009002480075a7 */ /* 0x0022e400080011ff */
[----:B---3--:R-:W-:Y:S05]  /*9650*/  @!P0 NANOSLEEP.SYNCS 0x989680 ;  /* 0x009896800000895d */ /* 0x008fea0003900000 */
[----:B------:R-:W3:Y:S02]  /*9660*/  @!P0 SYNCS.PHASECHK.TRANS64 P0, [R72+URZ+0x90], R2 ;  /* 0x00009002480085a7 */ /* 0x000ee400080010ff */
[----:B---3--:R-:W-:Y:S05]  /*9670*/  @!P0 BRA `(.L_x_105) ;  /* 0xfffffffc00f08947 */ /* 0x008fea000383ffff */
[----:B------:R-:W-:Y:S05]  /*9680*/  BRA `(.L_x_104) ;  /* 0xffffffd400a47947 */ /* 0x000fea000383ffff */
.L_x_114:
[----:B-1----:R1:W2:Y:S02]  /*9690*/  SYNCS.PHASECHK.TRANS64.TRYWAIT P0, [R2+URZ+0x20], R0 ;  /* 0x00002000020075a7 */ /* 0x0022a400080011ff */
[----:B--2---:R-:W-:Y:S05]  /*96a0*/  @!P0 NANOSLEEP.SYNCS 0x989680 ;  /* 0x009896800000895d */ /* 0x004fea0003900000 */
[----:B------:R-:W2:Y:S02]  /*96b0*/  @!P0 SYNCS.PHASECHK.TRANS64 P0, [R2+URZ+0x20], R0 ;  /* 0x00002000020085a7 */ /* 0x000ea400080010ff */
[----:B--2---:R-:W-:Y:S05]  /*96c0*/  @!P0 BRA `(.L_x_114) ;  /* 0xfffffffc00f08947 */ /* 0x004fea000383ffff */
[----:B------:R-:W-:Y:S05]  /*96d0*/  BRA `(.L_x_113) ;  /* 0xffffffdc00487947 */ /* 0x000fea000383ffff */
.L_x_122:
[----:B-1----:R1:W2:Y:S02]  /*96e0*/  SYNCS.PHASECHK.TRANS64.TRYWAIT P0, [R0+URZ+0x20], R5 ;  /* 0x00002005000075a7 */ /* 0x0022a400080011ff */
[----:B--2---:R-:W-:Y:S05]  /*96f0*/  @!P0 NANOSLEEP.SYNCS 0x989680 ;  /* 0x009896800000895d */ /* 0x004fea0003900000 */
[----:B------:R-:W2:Y:S02]  /*9700*/  @!P0 SYNCS.PHASECHK.TRANS64 P0, [R0+URZ+0x20], R5 ;  /* 0x00002005000085a7 */ /* 0x000ea400080010ff */
[----:B--2---:R-:W-:Y:S05]  /*9710*/  @!P0 BRA `(.L_x_122) ;  /* 0xfffffffc00f08947 */ /* 0x004fea000383ffff */
[----:B------:R-:W-:Y:S05]  /*9720*/  BRA `(.L_x_121) ;  /* 0xffffffe400107947 */ /* 0x000fea000383ffff */
.L_x_130:
[----:B--2---:R2:W3:Y:S02]  /*9730*/  SYNCS.PHASECHK.TRANS64.TRYWAIT P0, [R2+URZ+0x20], R0 ;  /* 0x00002000020075a7 */ /* 0x0044e400080011ff */
[----:B---3--:R-:W-:Y:S05]  /*9740*/  @!P0 NANOSLEEP.SYNCS 0x989680 ;  /* 0x009896800000895d */ /* 0x008fea0003900000 */
[----:B------:R-:W3:Y:S02]  /*9750*/  @!P0 SYNCS.PHASECHK.TRANS64 P0, [R2+URZ+0x20], R0 ;  /* 0x00002000020085a7 */ /* 0x000ee400080010ff */
[----:B---3--:R-:W-:Y:S05]  /*9760*/  @!P0 BRA `(.L_x_130) ;  /* 0xfffffffc00f08947 */ /* 0x008fea000383ffff */
[----:B------:R-:W-:Y:S05]  /*9770*/  BRA `(.L_x_129) ;  /* 0xffffffe800d87947 */ /* 0x000fea000383ffff */
        .weak           $__internal_0_$__cuda_sm10x_tcgen05_guardrail_trap_col_being_dealloced_not_returned_by_alloc
        .type           $__internal_0_$__cuda_sm10x_tcgen05_guardrail_trap_col_being_dealloced_not_returned_by_alloc,@function
        .size           $__internal_0_$__cuda_sm10x_tcgen05_guardrail_trap_col_being_dealloced_not_returned_by_alloc,($__internal_1_$__cuda_sm10x_tcgen05_guardrail_trap_phase_invalid_during_alloc - $__internal_0_$__cuda_sm10x_tcgen05_guardrail_trap_col_being_dealloced_not_returned_by_alloc)
$__internal_0_$__cuda_sm10x_tcgen05_guardrail_trap_col_being_dealloced_not_returned_by_alloc:
[----:B------:R-:W-:Y:S05]  /*9780*/  BPT.TRAP 0x1 ;  /* 0x000000040000795c */ /* 0x000fea0000300000 */
[----:B------:R-:W-:-:S04]  /*9790*/  HFMA2 R3, -RZ, RZ, 0, 0 ;  /* 0x00000000ff037431 */ /* 0x000fc800000001ff */
[----:B------:R-:W-:Y:S05]  /*97a0*/  RET.REL.NODEC R2 `(_ZN7cutlass13device_kernelINS_4gemm6kernel13GemmUniversalIN4cute5tupleIJiiiiEEENS1_10collective13CollectiveMmaINS1_35MainloopSm100TmaUmmaWarpSpecializedILi2ELi2ELi4ENS5_IJNS4_1CILi4EEENSA_ILi2EEENSA_ILi1EEEEEEEENS5_IJNSA_ILi64EEENSA_ILi128EEESH_EEEfNS5_IJlSD_lEEEfSJ_NS4_8TiledMMAINS4_8MMA_AtomIJNS4_17SM100_MMA_TF32_SSINS_10tfloat32_tESN_fLi64ELi128ELNS4_4UMMA5MajorE0ELSP_0ELNSO_7ScaleInE0ELSQ_0EEEEEENS4_6LayoutINS5_IJSD_SD_SD_EEENS5_IJNSA_ILi0EEESV_SV_EEEEENS5_IJNS4_10UnderscoreESY_SY_EEEEENS4_23SM90_TMA_LOAD_MULTICASTENS4_14ComposedLayoutINS4_7SwizzleILi3ELi4ELi3EEENS4_18smem_ptr_flag_bitsILi32EEENST_INS5_IJNSA_ILi8EEENSA_ILi32EEEEEENS5_IJS18_SD_EEEEEEEvNS4_8identityES11_S1C_vS1D_EENS_8epilogue10collective18CollectiveEpilogueINS1F_23Sm100TmaWarpSpecializedILi4ELi2ELi16ELb1ELb0EEEJSI_NS5_IJNST_ISG_SD_EENST_IS18_SD_EEEEEfSJ_fSJ_NS1F_6fusion15FusionCallbacksIS1J_NS1N_17LinearCombinationIffffLNS_15FloatRoundStyleE2EEESI_S1M_JEEENS4_5SM1004TMEM4LOAD26SM100_TMEM_LOAD_16dp128b8xENS4_13SM90_TMA_LOADES1C_NS4_17SM75_U32x4_LDSM_NENS4_14SM90_TMA_STOREES1C_NS4_17SM90_U32x4_STSM_NENS4_39AutoVectorizingCopyWithAssumedAlignmentILi128EEEEEEvvEEEEvNT_6ParamsE) ;  /* 0xffffff6802147950 */ /* 0x000fea0003c3ffff */
        .weak           $__internal_1_$__cuda_sm10x_tcgen05_guardrail_trap_phase_invalid_during_alloc
        .type           $__internal_1_$__cuda_sm10x_tcgen05_guardrail_trap_phase_invalid_during_alloc,@function
        .size           $__internal_1_$__cuda_sm10x_tcgen05_guardrail_trap_phase_invalid_during_alloc,($__internal_2_$__cuda_sm10x_tcgen05_guardrail_trap_unallocated_columns_being_dealloced - $__internal_1_$__cuda_sm10x_tcgen05_guardrail_trap_phase_invalid_during_alloc)
$__internal_1_$__cuda_sm10x_tcgen05_guardrail_trap_phase_invalid_during_alloc:
[----:B------:R-:W-:Y:S05]  /*97b0*/  BPT.TRAP 0x1 ;  /* 0x000000040000795c */ /* 0x000fea0000300000 */
[----:B------:R-:W-:-:S04]  /*97c0*/  MOV R5, 0x0 ;  /* 0x0000000000057802 */ /* 0x000fc80000000f00 */
[----:B------:R-:W-:Y:S05]  /*97d0*/  RET.REL.NODEC R4 `(_ZN7cutlass13device_kernelINS_4gemm6kernel13GemmUniversalIN4cute5tupleIJiiiiEEENS1_10collective13CollectiveMmaINS1_35MainloopSm100TmaUmmaWarpSpecializedILi2ELi2ELi4ENS5_IJNS4_1CILi4EEENSA_ILi2EEENSA_ILi1EEEEEEEENS5_IJNSA_ILi64EEENSA_ILi128EEESH_EEEfNS5_IJlSD_lEEEfSJ_NS4_8TiledMMAINS4_8MMA_AtomIJNS4_17SM100_MMA_TF32_SSINS_10tfloat32_tESN_fLi64ELi128ELNS4_4UMMA5MajorE0ELSP_0ELNSO_7ScaleInE0ELSQ_0EEEEEENS4_6LayoutINS5_IJSD_SD_SD_EEENS5_IJNSA_ILi0EEESV_SV_EEEEENS5_IJNS4_10UnderscoreESY_SY_EEEEENS4_23SM90_TMA_LOAD_MULTICASTENS4_14ComposedLayoutINS4_7SwizzleILi3ELi4ELi3EEENS4_18smem_ptr_flag_bitsILi32EEENST_INS5_IJNSA_ILi8EEENSA_ILi32EEEEEENS5_IJS18_SD_EEEEEEEvNS4_8identityES11_S1C_vS1D_EENS_8epilogue10collective18CollectiveEpilogueINS1F_23Sm100TmaWarpSpecializedILi4ELi2ELi16ELb1ELb0EEEJSI_NS5_IJNST_ISG_SD_EENST_IS18_SD_EEEEEfSJ_fSJ_NS1F_6fusion15FusionCallbacksIS1J_NS1N_17LinearCombinationIffffLNS_15FloatRoundStyleE2EEESI_S1M_JEEENS4_5SM1004TMEM4LOAD26SM100_TMEM_LOAD_16dp128b8xENS4_13SM90_TMA_LOADES1C_NS4_17SM75_U32x4_LDSM_NENS4_14SM90_TMA_STOREES1C_NS4_17SM90_U32x4_STSM_NENS4_39AutoVectorizingCopyWithAssumedAlignmentILi128EEEEEEvvEEEEvNT_6ParamsE) ;  /* 0xffffff6804087950 */ /* 0x000fea0003c3ffff */
        .weak           $__internal_2_$__cuda_sm10x_tcgen05_guardrail_trap_unallocated_columns_being_dealloced
        .type           $__internal_2_$__cuda_sm10x_tcgen05_guardrail_trap_unallocated_columns_being_dealloced,@function
        .size           $__internal_2_$__cuda_sm10x_tcgen05_guardrail_trap_unallocated_columns_being_dealloced,(.L_x_181 - $__internal_2_$__cuda_sm10x_tcgen05_guardrail_trap_unallocated_columns_being_dealloced)
$__internal_2_$__cuda_sm10x_tcgen05_guardrail_trap_unallocated_columns_being_dealloced:
[----:B------:R-:W-:Y:S05]  /*97e0*/  BPT.TRAP 0x1 ;  /* 0x000000040000795c */ /* 0x000fea0000300000 */
[----:B------:R-:W-:-:S04]  /*97f0*/  HFMA2 R3, -RZ, RZ, 0, 0 ;  /* 0x00000000ff037431 */ /* 0x000fc800000001ff */
[----:B------:R-:W-:Y:S05]  /*9800*/  RET.REL.NODEC R2 `(_ZN7cutlass13device_kernelINS_4gemm6kernel13GemmUniversalIN4cute5tupleIJiiiiEEENS1_10collective13CollectiveMmaINS1_35MainloopSm100TmaUmmaWarpSpecializedILi2ELi2ELi4ENS5_IJNS4_1CILi4EEENSA_ILi2EEENSA_ILi1EEEEEEEENS5_IJNSA_ILi64EEENSA_ILi128EEESH_EEEfNS5_IJlSD_lEEEfSJ_NS4_8TiledMMAINS4_8MMA_AtomIJNS4_17SM100_MMA_TF32_SSINS_10tfloat32_tESN_fLi64ELi128ELNS4_4UMMA5MajorE0ELSP_0ELNSO_7ScaleInE0ELSQ_0EEEEEENS4_6LayoutINS5_IJSD_SD_SD_EEENS5_IJNSA_ILi0EEESV_SV_EEEEENS5_IJNS4_10UnderscoreESY_SY_EEEEENS4_23SM90_TMA_LOAD_MULTICASTENS4_14ComposedLayoutINS4_7SwizzleILi3ELi4ELi3EEENS4_18smem_ptr_flag_bitsILi32EEENST_INS5_IJNSA_ILi8EEENSA_ILi32EEEEEENS5_IJS18_SD_EEEEEEEvNS4_8identityES11_S1C_vS1D_EENS_8epilogue10collective18CollectiveEpilogueINS1F_23Sm100TmaWarpSpecializedILi4ELi2ELi16ELb1ELb0EEEJSI_NS5_IJNST_ISG_SD_EENST_IS18_SD_EEEEEfSJ_fSJ_NS1F_6fusion15FusionCallbacksIS1J_NS1N_17LinearCombinationIffffLNS_15FloatRoundStyleE2EEESI_S1M_JEEENS4_5SM1004TMEM4LOAD26SM100_TMEM_LOAD_16dp128b8xENS4_13SM90_TMA_LOADES1C_NS4_17SM75_U32x4_LDSM_NENS4_14SM90_TMA_STOREES1C_NS4_17SM90_U32x4_STSM_NENS4_39AutoVectorizingCopyWithAssumedAlignmentILi128EEEEEEvvEEEEvNT_6ParamsE) ;  /* 0xffffff6402fc7950 */ /* 0x000fea0003c3ffff */
.L_x_180:
[----:B------:R-:W-:-:S00]  /*9810*/  BRA `(.L_x_180) ;  /* 0xfffffffc00fc7947 */ /* 0x000fc0000383ffff */
[----:B------:R-:W-:-:S00]  /*9820*/  NOP ;  /* 0x0000000000007918 */ /* 0x000fc00000000000 */
        /* <DEDUP_REMOVED lines=13> */
.L_x_181:


//--------------------- .nv.global.init           --------------------------
	.section	.nv.global.init,"aw",@progbits
.nv.global.init:
	.type		$str$27,@object
	.size		$str$27,($str$28 - $str$27)
$str$27:
        /*0000*/ 	.byte	0x28, 0x61, 0x64, 0x64, 0x72, 0x65, 0x73, 0x73, 0x20, 0x26, 0x20, 0x6d, 0x61, 0x73, 0x6b, 0x29
        /*0010*/ 	.byte	0x20, 0x3d, 0x3d, 0x20, 0x30, 0x00
	.type		$str$28,@object
	.size		$str$28,($str$26 - $str$28)
$str$28:
        /*0016*/ 	.byte	0x2f, 0x74, 0x6d, 0x70, 0x2f, 0x63, 0x75, 0x74, 0x6c, 0x61, 0x73, 0x73, 0x5f, 0x73, 0x77, 0x65
        /*0026*/ 	.byte	0x65, 0x70, 0x5f, 0x73, 0x72, 0x63, 0x2f, 0x69, 0x6e, 0x63, 0x6c, 0x75, 0x64, 0x65, 0x2f, 0x63
        /*0036*/ 	.byte	0x75, 0x74, 0x65, 0x2f, 0x70, 0x6f, 0x69, 0x6e, 0x74, 0x65, 0x72, 0x5f, 0x66, 0x6c, 0x61, 0x67
        /*0046*/ 	.byte	0x67, 0x65, 0x64, 0x2e, 0x68, 0x70, 0x70, 0x00
	.type		$str$26,@object
	.size		$str$26,($str$25 - $str$26)
$str$26:
        /*004e*/ 	.byte	0x2f, 0x74, 0x6d, 0x70, 0x2f, 0x63, 0x75, 0x74, 0x6c, 0x61, 0x73, 0x73, 0x5f, 0x73, 0x77, 0x65
        /*005e*/ 	.byte	0x65, 0x70, 0x5f, 0x73, 0x72, 0x63, 0x2f, 0x69, 0x6e, 0x63, 0x6c, 0x75, 0x64, 0x65, 0x2f, 0x63
        /*006e*/ 	.byte	0x75, 0x74, 0x65, 0x2f, 0x61, 0x74, 0x6f, 0x6d, 0x2f, 0x63, 0x6f, 0x70, 0x79, 0x5f, 0x74, 0x72
        /*007e*/ 	.byte	0x61, 0x69, 0x74, 0x73, 0x5f, 0x73, 0x6d, 0x31, 0x30, 0x30, 0x2e, 0x68, 0x70, 0x70, 0x00
	.type		$str$25,@object
	.size		$str$25,(__unnamed_1 - $str$25)
$str$25:
        /*008d*/ 	.byte	0x28, 0x28, 0x75, 0x69, 0x6e, 0x74, 0x33, 0x32, 0x5f, 0x74, 0x28, 0x74, 0x68, 0x72, 0x65, 0x61
        /*009d*/ 	.byte	0x64, 0x49, 0x64, 0x78, 0x2e, 0x78, 0x29, 0x20, 0x2f, 0x20, 0x33, 0x32, 0x29, 0x20, 0x25, 0x20
        /*00ad*/ 	.byte	0x34, 0x29, 0x20, 0x3d, 0x3d, 0x20, 0x28, 0x28, 0x28, 0x74, 0x6d, 0x65, 0x6d, 0x5f, 0x61, 0x64
        /*00bd*/ 	.byte	0x64, 0x72, 0x20, 0x3e, 0x3e, 0x20, 0x31, 0x36, 0x29, 0x20, 0x2f, 0x20, 0x33, 0x32, 0x29, 0x20
        /*00cd*/ 	.byte	0x25, 0x20, 0x34, 0x29, 0x00
	.type		__unnamed_1,@object
	.size		__unnamed_1,(__unnamed_2 - __unnamed_1)
__unnamed_1:
        /*00d2*/ 	.byte	0x61, 0x75, 0x74, 0x6f, 0x20, 0x63, 0x75, 0x74, 0x65, 0x3a, 0x3a, 0x61, 0x73, 0x5f, 0x70, 0x6f
        /* <DEDUP_REMOVED lines=23> */
        /*0252*/ 	.byte	0x3c, 0x32, 0x30, 0x34, 0x38, 0x3e, 0x3e, 0x3e, 0x3e, 0x5d, 0x00
	.type		__unnamed_2,@object
	.size		__unnamed_2,(.L_2 - __unnamed_2)
__unnamed_2:
        /* <DEDUP_REMOVED lines=45> */
        /*052d*/ 	.byte	0x3e, 0x3e, 0x3e, 0x5d, 0x00
.L_2:


//--------------------- .nv.shared._ZN7cutlass13device_kernelINS_4gemm6kernel13GemmUniversalIN4cute5tupleIJiiiiEEENS1_10collective13CollectiveMmaINS1_35MainloopSm100TmaUmmaWarpSpecializedILi2ELi2ELi4ENS5_IJNS4_1CILi4EEENSA_ILi2EEENSA_ILi1EEEEEEEENS5_IJNSA_ILi64EEENSA_ILi128EEESH_EEEfNS5_IJlSD_lEEEfSJ_NS4_8TiledMMAINS4_8MMA_AtomIJNS4_17SM100_MMA_TF32_SSINS_10tfloat32_tESN_fLi64ELi128ELNS4_4UMMA5MajorE0ELSP_0ELNSO_7ScaleInE0ELSQ_0EEEEEENS4_6LayoutINS5_IJSD_SD_SD_EEENS5_IJNSA_ILi0EEESV_SV_EEEEENS5_IJNS4_10UnderscoreESY_SY_EEEEENS4_23SM90_TMA_LOAD_MULTICASTENS4_14ComposedLayoutINS4_7SwizzleILi3ELi4ELi3EEENS4_18smem_ptr_flag_bitsILi32EEENST_INS5_IJNSA_ILi8EEENSA_ILi32EEEEEENS5_IJS18_SD_EEEEEEEvNS4_8identityES11_S1C_vS1D_EENS_8epilogue10collective18CollectiveEpilogueINS1F_23Sm100TmaWarpSpecializedILi4ELi2ELi16ELb1ELb0EEEJSI_NS5_IJNST_ISG_SD_EENST_IS18_SD_EEEEEfSJ_fSJ_NS1F_6fusion15FusionCallbacksIS1J_NS1N_17LinearCombinationIffffLNS_15FloatRoundStyleE2EEESI_S1M_JEEENS4_5SM1004TMEM4LOAD26SM100_TMEM_LOAD_16dp128b8xENS4_13SM90_TMA_LOADES1C_NS4_17SM75_U32x4_LDSM_NENS4_14SM90_TMA_STOREES1C_NS4_17SM90_U32x4_STSM_NENS4_39AutoVectorizingCopyWithAssumedAlignmentILi128EEEEEEvvEEEEvNT_6ParamsE --------------------------
	.section	.nv.shared._ZN7cutlass13device_kernelINS_4gemm6kernel13GemmUniversalIN4cute5tupleIJiiiiEEENS1_10collective13CollectiveMmaINS1_35MainloopSm100TmaUmmaWarpSpecializedILi2ELi2ELi4ENS5_IJNS4_1CILi4EEENSA_ILi2EEENSA_ILi1EEEEEEEENS5_IJNSA_ILi64EEENSA_ILi128EEESH_EEEfNS5_IJlSD_lEEEfSJ_NS4_8TiledMMAINS4_8MMA_AtomIJNS4_17SM100_MMA_TF32_SSINS_10tfloat32_tESN_fLi64ELi128ELNS4_4UMMA5MajorE0ELSP_0ELNSO_7ScaleInE0ELSQ_0EEEEEENS4_6LayoutINS5_IJSD_SD_SD_EEENS5_IJNSA_ILi0EEESV_SV_EEEEENS5_IJNS4_10UnderscoreESY_SY_EEEEENS4_23SM90_TMA_LOAD_MULTICASTENS4_14ComposedLayoutINS4_7SwizzleILi3ELi4ELi3EEENS4_18smem_ptr_flag_bitsILi32EEENST_INS5_IJNSA_ILi8EEENSA_ILi32EEEEEENS5_IJS18_SD_EEEEEEEvNS4_8identityES11_S1C_vS1D_EENS_8epilogue10collective18CollectiveEpilogueINS1F_23Sm100TmaWarpSpecializedILi4ELi2ELi16ELb1ELb0EEEJSI_NS5_IJNST_ISG_SD_EENST_IS18_SD_EEEEEfSJ_fSJ_NS1F_6fusion15FusionCallbacksIS1J_NS1N_17LinearCombinationIffffLNS_15FloatRoundStyleE2EEESI_S1M_JEEENS4_5SM1004TMEM4LOAD26SM100_TMEM_LOAD_16dp128b8xENS4_13SM90_TMA_LOADES1C_NS4_17SM75_U32x4_LDSM_NENS4_14SM90_TMA_STOREES1C_NS4_17SM90_U32x4_STSM_NENS4_39AutoVectorizingCopyWithAssumedAlignmentILi128EEEEEEvvEEEEvNT_6ParamsE,"aw",@nobits
	.sectionflags	@""
	.align	16
	.zero		1024


//--------------------- .nv.shared.reserved.0     --------------------------
	.section	.nv.shared.reserved.0,"aw",@nobits
	.weak		__nv_reservedSMEM_offset_0_alias
	.size		__nv_reservedSMEM_offset_0_alias, 0, 64
	.other		__nv_reservedSMEM_offset_0_alias,@"STO_CUDA_RESERVED_SHARED STV_DEFAULT"
__nv_reservedSMEM_offset_0_alias:
	.zero		0
.nv.shared.reserved.0:
	.zero		64
	.weak		__nv_reservedSMEM_tcgen05_partition
	.type		__nv_reservedSMEM_tcgen05_partition,@object
	.size		__nv_reservedSMEM_tcgen05_partition,(.L_0 - __nv_reservedSMEM_tcgen05_partition)
__nv_reservedSMEM_tcgen05_partition:
	.zero		32
.L_0:


//--------------------- .nv.global                --------------------------
	.section	.nv.global,"aw",@nobits
.nv.global:
	.type		_ZN40_INTERNAL_d92f9b2b_4_k_cu_2ad7ba4e_315324cute1_E,@object
	.size		_ZN40_INTERNAL_d92f9b2b_4_k_cu_2ad7ba4e_315324cute1_E,(_ZN40_INTERNAL_d92f9b2b_4_k_cu_2ad7ba4e_315324cuda3std3__45__cpo6cbeginE - _ZN40_INTERNAL_d92f9b2b_4_k_cu_2ad7ba4e_315324cute1_E)
_ZN40_INTERNAL_d92f9b2b_4_k_cu_2ad7ba4e_315324cute1_E:
	.zero		1
	.type		_ZN40_INTERNAL_d92f9b2b_4_k_cu_2ad7ba4e_315324cuda3std3__45__cpo6cbeginE,@object
	.size		_ZN40_INTERNAL_d92f9b2b_4_k_cu_2ad7ba4e_315324cuda3std3__45__cpo6cbeginE,(_ZN40_INTERNAL_d92f9b2b_4_k_cu_2ad7ba4e_315324cuda3std3__48in_placeE - _ZN40_INTERNAL_d92f9b2b_4_k_cu_2ad7ba4e_315324cuda3std3__45__cpo6cbeginE)
_ZN40_INTERNAL_d92f9b2b_4_k_cu_2ad7ba4e_315324cuda3std3__45__cpo6cbeginE:
	.zero		1
	.type		_ZN40_INTERNAL_d92f9b2b_4_k_cu_2ad7ba4e_315324cuda3std3__48in_placeE,@object
	.size		_ZN40_INTERNAL_d92f9b2b_4_k_cu_2ad7ba4e_315324cuda3std3__48in_placeE,(_ZN40_INTERNAL_d92f9b2b_4_k_cu_2ad7ba4e_315324cuda3std6ranges3__45__cpo9iter_moveE - _ZN40_INTERNAL_d92f9b2b_4_k_cu_2ad7ba4e_315324cuda3std3__48in_placeE)
_ZN40_INTERNAL_d92f9b2b_4_k_cu_2ad7ba4e_315324cuda3std3__48in_placeE:
	.zero		1
	.type		_ZN40_INTERNAL_d92f9b2b_4_k_cu_2ad7ba4e_315324cuda3std6ranges3__45__cpo9iter_moveE,@object
	.size		_ZN40_INTERNAL_d92f9b2b_4_k_cu_2ad7ba4e_315324cuda3std6ranges3__45__cpo9iter_moveE,(_ZN40_INTERNAL_d92f9b2b_4_k_cu_2ad7ba4e_315324cuda3std3__45__cpo5beginE - _ZN40_INTERNAL_d92f9b2b_4_k_cu_2ad7ba4e_315324cuda3std6ranges3__45__cpo9iter_moveE)
_ZN40_INTERNAL_d92f9b2b_4_k_cu_2ad7ba4e_315324cuda3std6ranges3__45__cpo9iter_moveE:
	.zero		1
	.type		_ZN40_INTERNAL_d92f9b2b_4_k_cu_2ad7ba4e_315324cuda3std3__45__cpo5beginE,@object
	.size		_ZN40_INTERNAL_d92f9b2b_4_k_cu_2ad7ba4e_315324cuda3std3__45__cpo5beginE,(_ZN40_INTERNAL_d92f9b2b_4_k_cu_2ad7ba4e_315324cuda3std3__442_GLOBAL__N__d92f9b2b_4_k_cu_2ad7ba4e_315326ignoreE - _ZN40_INTERNAL_d92f9b2b_4_k_cu_2ad7ba4e_315324cuda3std3__45__cpo5beginE)
_ZN40_INTERNAL_d92f9b2b_4_k_cu_2ad7ba4e_315324cuda3std3__45__cpo5beginE:
	.zero		1
	.type		_ZN40_INTERNAL_d92f9b2b_4_k_cu_2ad7ba4e_315324cuda3std3__442_GLOBAL__N__d92f9b2b_4_k_cu_2ad7ba4e_315326ignoreE,@object
	.size		_ZN40_INTERNAL_d92f9b2b_4_k_cu_2ad7ba4e_315324cuda3std3__442_GLOBAL__N__d92f9b2b_4_k_cu_2ad7ba4e_315326ignoreE,(_ZN40_INTERNAL_d92f9b2b_4_k_cu_2ad7ba4e_315324cute7productE - _ZN40_INTERNAL_d92f9b2b_4_k_cu_2ad7ba4e_315324cuda3std3__442_GLOBAL__N__d92f9b2b_4_k_cu_2ad7ba4e_315326ignoreE)
_ZN40_INTERNAL_d92f9b2b_4_k_cu_2ad7ba4e_315324cuda3std3__442_GLOBAL__N__d92f9b2b_4_k_cu_2ad7ba4e_315326ignoreE:
	.zero		1
	.type		_ZN40_INTERNAL_d92f9b2b_4_k_cu_2ad7ba4e_315324cute7productE,@object
	.size		_ZN40_INTERNAL_d92f9b2b_4_k_cu_2ad7ba4e_315324cute7productE,(_ZN40_INTERNAL_d92f9b2b_4_k_cu_2ad7ba4e_315324cuda3std3__45__cpo3endE - _ZN40_INTERNAL_d92f9b2b_4_k_cu_2ad7ba4e_315324cute7productE)
_ZN40_INTERNAL_d92f9b2b_4_k_cu_2ad7ba4e_315324cute7productE:
	.zero		1
	.type		_ZN40_INTERNAL_d92f9b2b_4_k_cu_2ad7ba4e_315324cuda3std3__45__cpo3endE,@object
	.size		_ZN40_INTERNAL_d92f9b2b_4_k_cu_2ad7ba4e_315324cuda3std3__45__cpo3endE,(_ZN40_INTERNAL_d92f9b2b_4_k_cu_2ad7ba4e_315324cuda3std3__419piecewise_constructE - _ZN40_INTERNAL_d92f9b2b_4_k_cu_2ad7ba4e_315324cuda3std3__45__cpo3endE)
_ZN40_INTERNAL_d92f9b2b_4_k_cu_2ad7ba4e_315324cuda3std3__45__cpo3endE:
	.zero		1
	.type		_ZN40_INTERNAL_d92f9b2b_4_k_cu_2ad7ba4e_315324cuda3std3__419piecewise_constructE,@object
	.size		_ZN40_INTERNAL_d92f9b2b_4_k_cu_2ad7ba4e_315324cuda3std3__419piecewise_constructE,(_ZN40_INTERNAL_d92f9b2b_4_k_cu_2ad7ba4e_315324cuda3std3__45__cpo4cendE - _ZN40_INTERNAL_d92f9b2b_4_k_cu_2ad7ba4e_315324cuda3std3__419piecewise_constructE)
_ZN40_INTERNAL_d92f9b2b_4_k_cu_2ad7ba4e_315324cuda3std3__419piecewise_constructE:
	.zero		1
	.type		_ZN40_INTERNAL_d92f9b2b_4_k_cu_2ad7ba4e_315324cuda3std3__45__cpo4cendE,@object
	.size		_ZN40_INTERNAL_d92f9b2b_4_k_cu_2ad7ba4e_315324cuda3std3__45__cpo4cendE,(_ZN40_INTERNAL_d92f9b2b_4_k_cu_2ad7ba4e_315324cuda3std6ranges3__45__cpo4swapE - _ZN40_INTERNAL_d92f9b2b_4_k_cu_2ad7ba4e_315324cuda3std3__45__cpo4cendE)
_ZN40_INTERNAL_d92f9b2b_4_k_cu_2ad7ba4e_315324cuda3std3__45__cpo4cendE:
	.zero		1
	.type		_ZN40_INTERNAL_d92f9b2b_4_k_cu_2ad7ba4e_315324cuda3std6ranges3__45__cpo4swapE,@object
	.size		_ZN40_INTERNAL_d92f9b2b_4_k_cu_2ad7ba4e_315324cuda3std6ranges3__45__cpo4swapE,(.L_10 - _ZN40_INTERNAL_d92f9b2b_4_k_cu_2ad7ba4e_315324cuda3std6ranges3__45__cpo4swapE)
_ZN40_INTERNAL_d92f9b2b_4_k_cu_2ad7ba4e_315324cuda3std6ranges3__45__cpo4swapE:
	.zero		1
.L_10:


//--------------------- .nv.constant0._ZN7cutlass13device_kernelINS_4gemm6kernel13GemmUniversalIN4cute5tupleIJiiiiEEENS1_10collective13CollectiveMmaINS1_35MainloopSm100TmaUmmaWarpSpecializedILi2ELi2ELi4ENS5_IJNS4_1CILi4EEENSA_ILi2EEENSA_ILi1EEEEEEEENS5_IJNSA_ILi64EEENSA_ILi128EEESH_EEEfNS5_IJlSD_lEEEfSJ_NS4_8TiledMMAINS4_8MMA_AtomIJNS4_17SM100_MMA_TF32_SSINS_10tfloat32_tESN_fLi64ELi128ELNS4_4UMMA5MajorE0ELSP_0ELNSO_7ScaleInE0ELSQ_0EEEEEENS4_6LayoutINS5_IJSD_SD_SD_EEENS5_IJNSA_ILi0EEESV_SV_EEEEENS5_IJNS4_10UnderscoreESY_SY_EEEEENS4_23SM90_TMA_LOAD_MULTICASTENS4_14ComposedLayoutINS4_7SwizzleILi3ELi4ELi3EEENS4_18smem_ptr_flag_bitsILi32EEENST_INS5_IJNSA_ILi8EEENSA_ILi32EEEEEENS5_IJS18_SD_EEEEEEEvNS4_8identityES11_S1C_vS1D_EENS_8epilogue10collective18CollectiveEpilogueINS1F_23Sm100TmaWarpSpecializedILi4ELi2ELi16ELb1ELb0EEEJSI_NS5_IJNST_ISG_SD_EENST_IS18_SD_EEEEEfSJ_fSJ_NS1F_6fusion15FusionCallbacksIS1J_NS1N_17LinearCombinationIffffLNS_15FloatRoundStyleE2EEESI_S1M_JEEENS4_5SM1004TMEM4LOAD26SM100_TMEM_LOAD_16dp128b8xENS4_13SM90_TMA_LOADES1C_NS4_17SM75_U32x4_LDSM_NENS4_14SM90_TMA_STOREES1C_NS4_17SM90_U32x4_STSM_NENS4_39AutoVectorizingCopyWithAssumedAlignmentILi128EEEEEEvvEEEEvNT_6ParamsE --------------------------
	.section	.nv.constant0._ZN7cutlass13device_kernelINS_4gemm6kernel13GemmUniversalIN4cute5tupleIJiiiiEEENS1_10collective13CollectiveMmaINS1_35MainloopSm100TmaUmmaWarpSpecializedILi2ELi2ELi4ENS5_IJNS4_1CILi4EEENSA_ILi2EEENSA_ILi1EEEEEEEENS5_IJNSA_ILi64EEENSA_ILi128EEESH_EEEfNS5_IJlSD_lEEEfSJ_NS4_8TiledMMAINS4_8MMA_AtomIJNS4_17SM100_MMA_TF32_SSINS_10tfloat32_tESN_fLi64ELi128ELNS4_4UMMA5MajorE0ELSP_0ELNSO_7ScaleInE0ELSQ_0EEEEEENS4_6LayoutINS5_IJSD_SD_SD_EEENS5_IJNSA_ILi0EEESV_SV_EEEEENS5_IJNS4_10UnderscoreESY_SY_EEEEENS4_23SM90_TMA_LOAD_MULTICASTENS4_14ComposedLayoutINS4_7SwizzleILi3ELi4ELi3EEENS4_18smem_ptr_flag_bitsILi32EEENST_INS5_IJNSA_ILi8EEENSA_ILi32EEEEEENS5_IJS18_SD_EEEEEEEvNS4_8identityES11_S1C_vS1D_EENS_8epilogue10collective18CollectiveEpilogueINS1F_23Sm100TmaWarpSpecializedILi4ELi2ELi16ELb1ELb0EEEJSI_NS5_IJNST_ISG_SD_EENST_IS18_SD_EEEEEfSJ_fSJ_NS1F_6fusion15FusionCallbacksIS1J_NS1N_17LinearCombinationIffffLNS_15FloatRoundStyleE2EEESI_S1M_JEEENS4_5SM1004TMEM4LOAD26SM100_TMEM_LOAD_16dp128b8xENS4_13SM90_TMA_LOADES1C_NS4_17SM75_U32x4_LDSM_NENS4_14SM90_TMA_STOREES1C_NS4_17SM90_U32x4_STSM_NENS4_39AutoVectorizingCopyWithAssumedAlignmentILi128EEEEEEvvEEEEvNT_6ParamsE,"a",@progbits
	.sectionflags	@""
	.align	4
.nv.constant0._ZN7cutlass13device_kernelINS_4gemm6kernel13GemmUniversalIN4cute5tupleIJiiiiEEENS1_10collective13CollectiveMmaINS1_35MainloopSm100TmaUmmaWarpSpecializedILi2ELi2ELi4ENS5_IJNS4_1CILi4EEENSA_ILi2EEENSA_ILi1EEEEEEEENS5_IJNSA_ILi64EEENSA_ILi128EEESH_EEEfNS5_IJlSD_lEEEfSJ_NS4_8TiledMMAINS4_8MMA_AtomIJNS4_17SM100_MMA_TF32_SSINS_10tfloat32_tESN_fLi64ELi128ELNS4_4UMMA5MajorE0ELSP_0ELNSO_7ScaleInE0ELSQ_0EEEEEENS4_6LayoutINS5_IJSD_SD_SD_EEENS5_IJNSA_ILi0EEESV_SV_EEEEENS5_IJNS4_10UnderscoreESY_SY_EEEEENS4_23SM90_TMA_LOAD_MULTICASTENS4_14ComposedLayoutINS4_7SwizzleILi3ELi4ELi3EEENS4_18smem_ptr_flag_bitsILi32EEENST_INS5_IJNSA_ILi8EEENSA_ILi32EEEEEENS5_IJS18_SD_EEEEEEEvNS4_8identityES11_S1C_vS1D_EENS_8epilogue10collective18CollectiveEpilogueINS1F_23Sm100TmaWarpSpecializedILi4ELi2ELi16ELb1ELb0EEEJSI_NS5_IJNST_ISG_SD_EENST_IS18_SD_EEEEEfSJ_fSJ_NS1F_6fusion15FusionCallbacksIS1J_NS1N_17LinearCombinationIffffLNS_15FloatRoundStyleE2EEESI_S1M_JEEENS4_5SM1004TMEM4LOAD26SM100_TMEM_LOAD_16dp128b8xENS4_13SM90_TMA_LOADES1C_NS4_17SM75_U32x4_LDSM_NENS4_14SM90_TMA_STOREES1C_NS4_17SM90_U32x4_STSM_NENS4_39AutoVectorizingCopyWithAssumedAlignmentILi128EEEEEEvvEEEEvNT_6ParamsE:
	.zero		2944


//--------------------- SYMBOLS --------------------------

	.type		.nv.reservedSmem.offset0,@object
	.size		.nv.reservedSmem.offset0,0x4
	.type		.nv.reservedSmem.cap,@object
	.size		.nv.reservedSmem.cap,0x4
	.type		__assertfail,@function
